def matmul_kernel(
    a_ptr,
    b_ptr,
    c_ptr,
    M,
    N,
    K,
    stride_am,
    stride_ak,
    stride_bk,
    stride_bn,
    stride_cm,
    stride_cn,
    BLOCK_M: tl.constexpr,
    BLOCK_N: tl.constexpr,
    BLOCK_K: tl.constexpr,
    GROUP_M: tl.constexpr,
):
    pid = tl.program_id(axis=0)
    num_pid_m = tl.cdiv(M, BLOCK_M)
    num_pid_n = tl.cdiv(N, BLOCK_N)
    num_pid_in_group = GROUP_M * num_pid_n
    group_id = pid // num_pid_in_group
    first_pid_m = group_id * GROUP_M
    group_size_m = min(num_pid_m - first_pid_m, GROUP_M)
    pid_m = first_pid_m + ((pid % num_pid_in_group) % group_size_m)
    pid_n = (pid % num_pid_in_group) // group_size_m

    offs_am = (pid_m * BLOCK_M + tl.arange(0, BLOCK_M)) % M
    offs_bn = (pid_n * BLOCK_N + tl.arange(0, BLOCK_N)) % N
    offs_k = tl.arange(0, BLOCK_K)
    a_ptrs = a_ptr + offs_am[:, None] * stride_am + offs_k[None, :] * stride_ak
    b_ptrs = b_ptr + offs_k[:, None] * stride_bk + offs_bn[None, :] * stride_bn

    acc = tl.zeros((BLOCK_M, BLOCK_N), dtype=tl.float32)
    for kk in range(0, tl.cdiv(K, BLOCK_K)):
        a = tl.load(a_ptrs, mask=offs_k[None, :] < K - kk * BLOCK_K, other=0.0)
        b = tl.load(b_ptrs, mask=offs_k[:, None] < K - kk * BLOCK_K, other=0.0)
        acc = tl.dot(a, b, acc)
        a_ptrs += BLOCK_K * stride_ak
        b_ptrs += BLOCK_K * stride_bk

    c = acc.to(c_ptr.dtype.element_ty)
    offs_cm = pid_m * BLOCK_M + tl.arange(0, BLOCK_M)
    offs_cn = pid_n * BLOCK_N + tl.arange(0, BLOCK_N)
    c_ptrs = c_ptr + offs_cm[:, None] * stride_cm + offs_cn[None, :] * stride_cn
    mask = (offs_cm[:, None] < M) & (offs_cn[None, :] < N)
    tl.store(c_ptrs, c, mask=mask)

# config = {"BLOCK_K": 16, "BLOCK_M": 256, "BLOCK_N": 128, "GROUP_M": 8, "arch": "sm_100", "dtype": "bf16", "num_ctas": 1, "num_stages": 3, "num_warps": 4}
# arch = sm_100


// ===== COMPILED SASS (sm_100a) =====

	.target	sm_100a

	.elftype	@"ET_EXEC"


//--------------------- .note.nv.tkinfo           --------------------------
	.section	.note.nv.tkinfo,"",@"SHT_NOTE"
	.sectionflags	@"SHF_NOTE_NV_TKINFO"
	.tkinfo
        /*0018*/ 	.word	0x00000081
        /*0030*/ 	.string	""
        /*0030*/ 	.string	"ptxas-blackwell"
        /*0030*/ 	.string	"Cuda compilation tools, release 12.9, V12.9.86"
        /*0030*/ 	.string	"Build cuda_12.9.r12.9/compiler.36037853_0"
        /*0030*/ 	.string	"-v  -suppress-debug-info  -lineinfo  -arch sm_100a "



//--------------------- .note.nv.cuver            --------------------------
	.section	.note.nv.cuver,"",@"SHT_NOTE"
	.sectionflags	@"SHF_NOTE_NV_CUVER"
        /*0018*/ 	.short	0x0001
        /*001a*/ 	.short	0x0064
        /*001c*/ 	.short	0x0001
        /*001e*/ 	.short	0x0000
        /*0020*/ 	.short	0x0001
        /*0022*/ 	.short	0x0000


//--------------------- .nv.info                  --------------------------
	.section	.nv.info,"",@"SHT_CUDA_INFO"
	.align	4


	//----- nvinfo : EIATTR_REGCOUNT
	.align		4
        /*0000*/ 	.byte	0x04, 0x2f
        /*0002*/ 	.short	(.L_4 - .L_3)
	.align		4
.L_3:
        /*0004*/ 	.word	index@(matmul_kernel)
        /*0008*/ 	.word	0x000000ff


	//----- nvinfo : EIATTR_FRAME_SIZE
	.align		4
.L_4:
        /*000c*/ 	.byte	0x04, 0x11
        /*000e*/ 	.short	(.L_6 - .L_5)
	.align		4
.L_5:
        /*0010*/ 	.word	index@($__internal_2_$__cuda_sm10x_tcgen05_guardrail_trap_unallocated_columns_being_dealloced)
        /*0014*/ 	.word	0x00000008


	//----- nvinfo : EIATTR_FRAME_SIZE
	.align		4
.L_6:
        /*0018*/ 	.byte	0x04, 0x11
        /*001a*/ 	.short	(.L_8 - .L_7)
	.align		4
.L_7:
        /*001c*/ 	.word	index@($__internal_1_$__cuda_sm10x_tcgen05_guardrail_trap_phase_invalid_during_alloc)
        /*0020*/ 	.word	0x00000008


	//----- nvinfo : EIATTR_FRAME_SIZE
	.align		4
.L_8:
        /*0024*/ 	.byte	0x04, 0x11
        /*0026*/ 	.short	(.L_10 - .L_9)
	.align		4
.L_9:
        /*0028*/ 	.word	index@($__internal_0_$__cuda_sm10x_tcgen05_guardrail_trap_col_being_dealloced_not_returned_by_alloc)
        /*002c*/ 	.word	0x00000008


	//----- nvinfo : EIATTR_FRAME_SIZE
	.align		4
.L_10:
        /*0030*/ 	.byte	0x04, 0x11
        /*0032*/ 	.short	(.L_12 - .L_11)
	.align		4
.L_11:
        /*0034*/ 	.word	index@(matmul_kernel)
        /*0038*/ 	.word	0x00000008


	//----- nvinfo : EIATTR_MIN_STACK_SIZE
	.align		4
.L_12:
        /*003c*/ 	.byte	0x04, 0x12
        /*003e*/ 	.short	(.L_14 - .L_13)
	.align		4
.L_13:
        /*0040*/ 	.word	index@(matmul_kernel)
        /*0044*/ 	.word	0x00000008
.L_14:


//--------------------- .nv.info.matmul_kernel    --------------------------
	.section	.nv.info.matmul_kernel,"",@"SHT_CUDA_INFO"
	.sectionflags	@""
	.align	4


	//----- nvinfo : EIATTR_CUDA_API_VERSION
	.align		4
        /*0000*/ 	.byte	0x04, 0x37
        /*0002*/ 	.short	(.L_16 - .L_15)
.L_15:
        /*0004*/ 	.word	0x00000081


	//----- nvinfo : EIATTR_KPARAM_INFO
	.align		4
.L_16:
        /*0008*/ 	.byte	0x04, 0x17
        /*000a*/ 	.short	(.L_18 - .L_17)
.L_17:
        /*000c*/ 	.word	0x00000000
        /*0010*/ 	.short	0x000d
        /*0012*/ 	.short	0x0048
        /*0014*/ 	.byte	0x00, 0xf4, 0x21, 0x00


	//----- nvinfo : EIATTR_KPARAM_INFO
	.align		4
.L_18:
        /*0018*/ 	.byte	0x04, 0x17
        /*001a*/ 	.short	(.L_20 - .L_19)
.L_19:
        /*001c*/ 	.word	0x00000000
        /*0020*/ 	.short	0x000c
        /*0022*/ 	.short	0x0040
        /*0024*/ 	.byte	0x00, 0xf4, 0x21, 0x00


	//----- nvinfo : EIATTR_KPARAM_INFO
	.align		4
.L_20:
        /*0028*/ 	.byte	0x04, 0x17
        /*002a*/ 	.short	(.L_22 - .L_21)
.L_21:
        /*002c*/ 	.word	0x00000000
        /*0030*/ 	.short	0x000b
        /*0032*/ 	.short	0x0038
        /*0034*/ 	.byte	0x00, 0xf0, 0x11, 0x00


	//----- nvinfo : EIATTR_KPARAM_INFO
	.align		4
.L_22:
        /*0038*/ 	.byte	0x04, 0x17
        /*003a*/ 	.short	(.L_24 - .L_23)
.L_23:
        /*003c*/ 	.word	0x00000000
        /*0040*/ 	.short	0x000a
        /*0042*/ 	.short	0x0034
        /*0044*/ 	.byte	0x00, 0xf0, 0x11, 0x00


	//----- nvinfo : EIATTR_KPARAM_INFO
	.align		4
.L_24:
        /*0048*/ 	.byte	0x04, 0x17
        /*004a*/ 	.short	(.L_26 - .L_25)
.L_25:
        /*004c*/ 	.word	0x00000000
        /*0050*/ 	.short	0x0009
        /*0052*/ 	.short	0x0030
        /*0054*/ 	.byte	0x00, 0xf0, 0x11, 0x00


	//----- nvinfo : EIATTR_KPARAM_INFO
	.align		4
.L_26:
        /*0058*/ 	.byte	0x04, 0x17
        /*005a*/ 	.short	(.L_28 - .L_27)
.L_27:
        /*005c*/ 	.word	0x00000000
        /*0060*/ 	.short	0x0008
        /*0062*/ 	.short	0x002c
        /*0064*/ 	.byte	0x00, 0xf0, 0x11, 0x00


	//----- nvinfo : EIATTR_KPARAM_INFO
	.align		4
.L_28:
        /*0068*/ 	.byte	0x04, 0x17
        /*006a*/ 	.short	(.L_30 - .L_29)
.L_29:
        /*006c*/ 	.word	0x00000000
        /*0070*/ 	.short	0x0007
        /*0072*/ 	.short	0x0028
        /*0074*/ 	.byte	0x00, 0xf0, 0x11, 0x00


	//----- nvinfo : EIATTR_KPARAM_INFO
	.align		4
.L_30:
        /*0078*/ 	.byte	0x04, 0x17
        /*007a*/ 	.short	(.L_32 - .L_31)
.L_31:
        /*007c*/ 	.word	0x00000000
        /*0080*/ 	.short	0x0006
        /*0082*/ 	.short	0x0024
        /*0084*/ 	.byte	0x00, 0xf0, 0x11, 0x00


	//----- nvinfo : EIATTR_KPARAM_INFO
	.align		4
.L_32:
        /*0088*/ 	.byte	0x04, 0x17
        /*008a*/ 	.short	(.L_34 - .L_33)
.L_33:
        /*008c*/ 	.word	0x00000000
        /*0090*/ 	.short	0x0005
        /*0092*/ 	.short	0x0020
        /*0094*/ 	.byte	0x00, 0xf0, 0x11, 0x00


	//----- nvinfo : EIATTR_KPARAM_INFO
	.align		4
.L_34:
        /*0098*/ 	.byte	0x04, 0x17
        /*009a*/ 	.short	(.L_36 - .L_35)
.L_35:
        /*009c*/ 	.word	0x00000000
        /*00a0*/ 	.short	0x0004
        /*00a2*/ 	.short	0x001c
        /*00a4*/ 	.byte	0x00, 0xf0, 0x11, 0x00


	//----- nvinfo : EIATTR_KPARAM_INFO
	.align		4
.L_36:
        /*00a8*/ 	.byte	0x04, 0x17
        /*00aa*/ 	.short	(.L_38 - .L_37)
.L_37:
        /*00ac*/ 	.word	0x00000000
        /*00b0*/ 	.short	0x0003
        /*00b2*/ 	.short	0x0018
        /*00b4*/ 	.byte	0x00, 0xf0, 0x11, 0x00


	//----- nvinfo : EIATTR_KPARAM_INFO
	.align		4
.L_38:
        /*00b8*/ 	.byte	0x04, 0x17
        /*00ba*/ 	.short	(.L_40 - .L_39)
.L_39:
        /*00bc*/ 	.word	0x00000000
        /*00c0*/ 	.short	0x0002
        /*00c2*/ 	.short	0x0010
        /*00c4*/ 	.byte	0x00, 0xf4, 0x21, 0x00


	//----- nvinfo : EIATTR_KPARAM_INFO
	.align		4
.L_40:
        /*00c8*/ 	.byte	0x04, 0x17
        /*00ca*/ 	.short	(.L_42 - .L_41)
.L_41:
        /*00cc*/ 	.word	0x00000000
        /*00d0*/ 	.short	0x0001
        /*00d2*/ 	.short	0x0008
        /*00d4*/ 	.byte	0x00, 0xf4, 0x21, 0x00


	//----- nvinfo : EIATTR_KPARAM_INFO
	.align		4
.L_42:
        /*00d8*/ 	.byte	0x04, 0x17
        /*00da*/ 	.short	(.L_44 - .L_43)
.L_43:
        /*00dc*/ 	.word	0x00000000
        /*00e0*/ 	.short	0x0000
        /*00e2*/ 	.short	0x0000
        /*00e4*/ 	.byte	0x00, 0xf4, 0x21, 0x00


	//----- nvinfo : EIATTR_AT_ENTRY_FRAGMENTS
	.align		4
.L_44:
        /*00e8*/ 	.byte	0x04, 0x4f
        /*00ea*/ 	.short	(.L_46 - .L_45)


	//   ....[0]....
.L_45:
        /*00ec*/ 	.word	0x00000004


	//----- nvinfo : EIATTR_RESERVED_SMEM_USED
	.align		4
.L_46:
        /*00f0*/ 	.byte	0x01, 0x41
	.zero		2


	//----- nvinfo : EIATTR_SPARSE_MMA_MASK
	.align		4
        /*00f4*/ 	.byte	0x03, 0x50
        /*00f6*/ 	.short	0x0000


	//----- nvinfo : EIATTR_TCGEN05_1CTA_USED
	.align		4
        /*00f8*/ 	.byte	0x01, 0x51
	.zero		2


	//----- nvinfo : EIATTR_MAXREG_COUNT
	.align		4
        /*00fc*/ 	.byte	0x03, 0x1b
        /*00fe*/ 	.short	0x00ff


	//----- nvinfo : EIATTR_NUM_BARRIERS
	.align		4
        /*0100*/ 	.byte	0x02, 0x4c
        /*0102*/ 	.byte	0x01
	.zero		1


	//----- nvinfo : EIATTR_ANNOTATIONS
	.align		4
        /*0104*/ 	.byte	0x04, 0x55
        /*0106*/ 	.short	(.L_48 - .L_47)


	//   ....[0]....
.L_47:
        /*0108*/ 	.word	0x00000001
        /*010c*/ 	.byte	0xd0, 0x40, 0x00, 0x00, 0x01, 0x00, 0x00, 0x00, 0x10, 0x41, 0x00, 0x00, 0x01, 0x00, 0x00, 0x00
        /*011c*/ 	.byte	0x70, 0x48, 0x00, 0x00, 0x01, 0x00, 0x00, 0x00, 0xb0, 0x48, 0x00, 0x00


	//----- nvinfo : EIATTR_INT_WARP_WIDE_INSTR_OFFSETS
	.align		4
.L_48:
        /*0128*/ 	.byte	0x04, 0x31
        /*012a*/ 	.short	(.L_50 - .L_49)


	//   ....[0]....
.L_49:
        /*012c*/ 	.word	0x00001950


	//   ....[1]....
        /*0130*/ 	.word	0x00001990


	//   ....[2]....
        /*0134*/ 	.word	0x000028b0


	//   ....[3]....
        /*0138*/ 	.word	0x0000b490


	//   ....[4]....
        /*013c*/ 	.word	0x0000b4e0


	//----- nvinfo : EIATTR_COOP_GROUP_MASK_REGIDS
	.align		4
.L_50:
        /*0140*/ 	.byte	0x04, 0x29
        /*0142*/ 	.short	(.L_52 - .L_51)


	//   ....[0]....
.L_51:
        /*0144*/ 	.word	0xffffffff


	//   ....[1]....
        /*0148*/ 	.word	0xffffffff


	//   ....[2]....
        /*014c*/ 	.word	0xffffffff


	//   ....[3]....
        /*0150*/ 	.word	0xffffffff


	//----- nvinfo : EIATTR_COOP_GROUP_INSTR_OFFSETS
	.align		4
.L_52:
        /*0154*/ 	.byte	0x04, 0x28
        /*0156*/ 	.short	(.L_54 - .L_53)


	//   ....[0]....
.L_53:
        /*0158*/ 	.word	0x00000080


	//   ....[1]....
        /*015c*/ 	.word	0x00000340


	//   ....[2]....
        /*0160*/ 	.word	0x0000b320


	//   ....[3]....
        /*0164*/ 	.word	0x0000b590


	//----- nvinfo : EIATTR_VRC_CTA_INIT_COUNT
	.align		4
.L_54:
        /*0168*/ 	.byte	0x02, 0x4a
        /*016a*/ 	.byte	0x80
	.zero		1


	//----- nvinfo : EIATTR_MBARRIER_INSTR_OFFSETS
	.align		4
        /*016c*/ 	.byte	0x04, 0x39
        /*016e*/ 	.short	(.L_56 - .L_55)


	//   ....[0]....
.L_55:
        /*0170*/ 	.word	0x00001b00
        /*0174*/ 	.word	0x000000ff
        /*0178*/ 	.word	0x00000000
        /*017c*/ 	.short	0x0100
        /*017e*/ 	.byte	0x0b
	.zero		1


	//   ....[1]....
        /*0180*/ 	.word	0x000028f0
        /*0184*/ 	.word	0x000000ff
        /*0188*/ 	.word	0x00006008
        /*018c*/ 	.short	0x0100
        /*018e*/ 	.byte	0x09
	.zero		1


	//   ....[2]....
        /*0190*/ 	.word	0x00003000
        /*0194*/ 	.word	0x000000ff
        /*0198*/ 	.word	0x00000000
        /*019c*/ 	.short	0x010a
        /*019e*/ 	.byte	0x0b
	.zero		1


	//   ....[3]....
        /*01a0*/ 	.word	0x00003f40
        /*01a4*/ 	.word	0x000000ff
        /*01a8*/ 	.word	0x00000000
        /*01ac*/ 	.short	0x010a
        /*01ae*/ 	.byte	0x0b
	.zero		1


	//   ....[4]....
        /*01b0*/ 	.word	0x00003fd0
        /*01b4*/ 	.word	0x000000ff
        /*01b8*/ 	.word	0x00006000
        /*01bc*/ 	.short	0x0108
        /*01be*/ 	.byte	0x09
	.zero		1


	//   ....[5]....
        /*01c0*/ 	.word	0x00004090
        /*01c4*/ 	.word	0x000000ff
        /*01c8*/ 	.word	0x00006008
        /*01cc*/ 	.short	0x0108
        /*01ce*/ 	.byte	0x09
	.zero		1


	//   ....[6]....
        /*01d0*/ 	.word	0x0000b5b0
        /*01d4*/ 	.word	0x000000ff
        /*01d8*/ 	.word	0x00000000
        /*01dc*/ 	.short	0x010a
        /*01de*/ 	.byte	0x0b
	.zero		1


	//   ....[7]....
        /*01e0*/ 	.word	0x0000b5e0
        /*01e4*/ 	.word	0x000000ff
        /*01e8*/ 	.word	0x00000000
        /*01ec*/ 	.short	0x010a
        /*01ee*/ 	.byte	0x0b
	.zero		1


	//----- nvinfo : EIATTR_NUM_MBARRIERS
	.align		4
.L_56:
        /*01f0*/ 	.byte	0x03, 0x38
        /*01f2*/ 	.short	0x0002


	//----- nvinfo : EIATTR_EXIT_INSTR_OFFSETS
	.align		4
        /*01f4*/ 	.byte	0x04, 0x1c
        /*01f6*/ 	.short	(.L_58 - .L_57)


	//   ....[0]....
.L_57:
        /*01f8*/ 	.word	0x0000b5a0


	//----- nvinfo : EIATTR_REQNTID
	.align		4
.L_58:
        /*01fc*/ 	.byte	0x04, 0x10
        /*01fe*/ 	.short	(.L_60 - .L_59)
.L_59:
        /*0200*/ 	.word	0x00000080
        /*0204*/ 	.word	0x00000001
        /*0208*/ 	.word	0x00000001


	//----- nvinfo : EIATTR_CRS_STACK_SIZE
	.align		4
.L_60:
        /*020c*/ 	.byte	0x04, 0x1e
        /*020e*/ 	.short	(.L_62 - .L_61)
.L_61:
        /*0210*/ 	.word	0x00000000


	//----- nvinfo : EIATTR_CBANK_PARAM_SIZE
	.align		4
.L_62:
        /*0214*/ 	.byte	0x03, 0x19
        /*0216*/ 	.short	0x0050


	//----- nvinfo : EIATTR_PARAM_CBANK
	.align		4
        /*0218*/ 	.byte	0x04, 0x0a
        /*021a*/ 	.short	(.L_64 - .L_63)
	.align		4
.L_63:
        /*021c*/ 	.word	index@(.nv.constant0.matmul_kernel)
        /*0220*/ 	.short	0x0380
        /*0222*/ 	.short	0x0050


	//----- nvinfo : EIATTR_SW_WAR
	.align		4
.L_64:
        /*0224*/ 	.byte	0x04, 0x36
        /*0226*/ 	.short	(.L_66 - .L_65)
.L_65:
        /*0228*/ 	.word	0x00000008
.L_66:


//--------------------- .nv.compat                --------------------------
	.section	.nv.compat,"",@"SHT_CUDA_COMPAT_INFO"
	.align	4
        /*0000*/ 	.byte	0x02, 0x02, 0x02, 0x00, 0x02, 0x05, 0x05, 0x00, 0x02, 0x03, 0x00, 0x00, 0x02, 0x06, 0x01, 0x00


//--------------------- .nv.callgraph             --------------------------
	.section	.nv.callgraph,"",@"SHT_CUDA_CALLGRAPH"
	.align	4
	.sectionentsize	8
	.align		4
        /*0000*/ 	.word	0x00000000
	.align		4
        /*0004*/ 	.word	0xffffffff
	.align		4
        /*0008*/ 	.word	0x00000000
	.align		4
        /*000c*/ 	.word	0xfffffffe
	.align		4
        /*0010*/ 	.word	0x00000000
	.align		4
        /*0014*/ 	.word	0xfffffffd
	.align		4
        /*0018*/ 	.word	0x00000000
	.align		4
        /*001c*/ 	.word	0xfffffffc


//--------------------- .text.matmul_kernel       --------------------------
	.section	.text.matmul_kernel,"ax",@progbits
	.align	128
        .global         matmul_kernel
        .type           matmul_kernel,@function
        .size           matmul_kernel,(.L_x_20 - matmul_kernel)
        .other          matmul_kernel,@"STO_CUDA_ENTRY STV_DEFAULT"
matmul_kernel:
.text.matmul_kernel:
[----:B------:R-:W0:Y:S01]  /*0000*/  LDC R1, c[0x0][0x37c] ;  /* 0x0000df00ff017b82 */ /* 0x000e220000000800 */
[----:B------:R-:W1:Y:S01]  /*0010*/  S2R R3, SR_TID.X ;  /* 0x0000000000037919 */ /* 0x000e620000002100 */
[----:B0-----:R-:W-:Y:S01]  /*0020*/  VIADD R1, R1, 0xfffffff8 ;  /* 0xfffffff801017836 */ /* 0x001fe20000000000 */
[----:B------:R-:W0:Y:S01]  /*0030*/  LDCU.64 UR22, c[0x0][0x358] ;  /* 0x00006b00ff1677ac */ /* 0x000e220008000a00 */
[----:B-1----:R-:W-:-:S13]  /*0040*/  ISETP.GE.U32.AND P0, PT, R3, 0x20, PT ;  /* 0x000000200300780c */ /* 0x002fda0003f06070 */
[----:B------:R-:W-:Y:S02]  /*0050*/  VOTEU.ANY UP0, P0 ;  /* 0x0000000000ff7886 */ /* 0x000fe40000000100 */
[----:B------:R-:W-:Y:S05]  /*0060*/  BRA.U UP0, `(.L_x_0) ;  /* 0x0000000100b87547 */ /* 0x000fea000b800000 */
[----:B------:R-:W1:Y:S01]  /*0070*/  S2UR UR6, SR_CgaCtaId ;  /* 0x00000000000679c3 */ /* 0x000e620000008800 */
[----:B------:R-:W-:Y:S01]  /*0080*/  NOP ;  /* 0x0000000000007918 */ /* 0x000fe20000000000 */
[----:B------:R-:W-:Y:S02]  /*0090*/  UMOV UR4, 0x40 ;  /* 0x0000004000047882 */ /* 0x000fe40000000000 */
[----:B-1----:R-:W-:-:S09]  /*00a0*/  ULEA UR4, UR6, UR4, 0x18 ;  /* 0x0000000406047291 */ /* 0x002fd2000f8ec0ff */
[----:B------:R-:W1:Y:S01]  /*00b0*/  LDS.U8 R0, [UR4] ;  /* 0x00000004ff007984 */ /* 0x000e620008000000 */
[----:B------:R-:W-:Y:S02]  /*00c0*/  UMOV UR4, 0x400 ;  /* 0x0000040000047882 */ /* 0x000fe40000000000 */
[----:B------:R-:W-:Y:S01]  /*00d0*/  ULEA UR4, UR6, UR4, 0x18 ;  /* 0x0000000406047291 */ /* 0x000fe2000f8ec0ff */
[----:B-1----:R-:W-:-:S13]  /*00e0*/  ISETP.NE.AND P0, PT, R0, RZ, PT ;  /* 0x000000ff0000720c */ /* 0x002fda0003f05270 */
[----:B------:R-:W-:Y:S05]  /*00f0*/  @P0 BRA `(.L_x_1) ;  /* 0x00000000007c0947 */ /* 0x000fea0003800000 */
[----:B------:R-:W-:-:S13]  /*0100*/  ELECT P0, URZ, PT ;  /* 0x0000000000ff782f */ /* 0x000fda0003800000 */
[----:B------:R-:W-:Y:S05]  /*0110*/  @!P0 BRA `(.L_x_2) ;  /* 0x0000000000848947 */ /* 0x000fea0003800000 */
[----:B------:R-:W-:Y:S01]  /*0120*/  UMOV UR5, 0x8 ;  /* 0x0000000800057882 */ /* 0x000fe20000000000 */
[----:B------:R-:W-:Y:S02]  /*0130*/  IMAD.MOV.U32 R7, RZ, RZ, 0x1 ;  /* 0x00000001ff077424 */ /* 0x000fe400078e00ff */
[----:B------:R-:W-:Y:S02]  /*0140*/  IMAD.MOV.U32 R5, RZ, RZ, 0xff ;  /* 0x000000ffff057424 */ /* 0x000fe400078e00ff */
[----:B------:R-:W-:Y:S04]  /*0150*/  DEPBAR.LE SB1, 0x36 ;  /* 0x00009d800000791a */ /* 0x000fe80000000000 */
[----:B------:R-:W1:Y:S02]  /*0160*/  UTCATOMSWS.FIND_AND_SET.ALIGN UP1, UR5, UR5 ;  /* 0x00000005000575e3 */ /* 0x000e640008020800 */
[----:B-1----:R-:W-:-:S04]  /*0170*/  PLOP3.LUT P0, PT, PT, PT, UP1, 0x80, 0x8 ;  /* 0x000000000008781c */ /* 0x002fc80003f0f018 */
[----:B------:R-:W-:-:S04]  /*0180*/  SEL R0, RZ, 0xffffffff, !P0 ;  /* 0xffffffffff007807 */ /* 0x000fc80004000000 */
[----:B------:R-:W-:Y:S01]  /*0190*/  ISETP.NE.AND P0, PT, R0, RZ, PT ;  /* 0x000000ff0000720c */ /* 0x000fe20003f05270 */
[----:B------:R-:W-:-:S12]  /*01a0*/  IMAD.U32 R0, RZ, RZ, UR5 ;  /* 0x00000005ff007e24 */ /* 0x000fd8000f8e00ff */
[----:B------:R-:W-:Y:S05]  /*01b0*/  @P0 BRA `(.L_x_3) ;  /* 0x0000000000240947 */ /* 0x000fea0003800000 */
.L_x_4:
[----:B------:R-:W-:Y:S05]  /*01c0*/  NANOSLEEP 0x64 ;  /* 0x000000640000795d */ /* 0x000fea0003800000 */
[----:B------:R-:W-:-:S05]  /*01d0*/  UMOV UR5, 0x8 ;  /* 0x0000000800057882 */ /* 0x000fca0000000000 */
[----:B------:R-:W-:Y:S04]  /*01e0*/  DEPBAR.LE SB1, 0x36 ;  /* 0x00009d800000791a */ /* 0x000fe80000000000 */
[----:B------:R-:W1:Y:S02]  /*01f0*/  UTCATOMSWS.FIND_AND_SET.ALIGN UP1, UR5, UR5 ;  /* 0x00000005000575e3 */ /* 0x000e640008020800 */
[----:B-1----:R-:W-:-:S04]  /*0200*/  PLOP3.LUT P0, PT, PT, PT, UP1, 0x80, 0x8 ;  /* 0x000000000008781c */ /* 0x002fc80003f0f018 */
[----:B------:R-:W-:-:S04]  /*0210*/  SEL R0, RZ, 0xffffffff, !P0 ;  /* 0xffffffffff007807 */ /* 0x000fc80004000000 */
[----:B------:R-:W-:Y:S01]  /*0220*/  ISETP.NE.AND P0, PT, R0, RZ, PT ;  /* 0x000000ff0000720c */ /* 0x000fe20003f05270 */
[----:B------:R-:W-:-:S12]  /*0230*/  IMAD.U32 R0, RZ, RZ, UR5 ;  /* 0x00000005ff007e24 */ /* 0x000fd8000f8e00ff */
[----:B------:R-:W-:Y:S05]  /*0240*/  @!P0 BRA `(.L_x_4) ;  /* 0xfffffffc00dc8947 */ /* 0x000fea000383ffff */
.L_x_3:
[C---:B------:R-:W-:Y:S01]  /*0250*/  VIADD R4, R0.reuse, 0x10 ;  /* 0x0000001000047836 */ /* 0x040fe20000000000 */
[----:B------:R-:W-:Y:S01]  /*0260*/  UMOV UR5, 0x50 ;  /* 0x0000005000057882 */ /* 0x000fe20000000000 */
[----:B------:R-:W-:Y:S01]  /*0270*/  SHF.L.U32 R2, R5, R0, RZ ;  /* 0x0000000005027219 */ /* 0x000fe200000006ff */
[----:B------:R-:W-:Y:S01]  /*0280*/  ULEA UR5, UR6, UR5, 0x18 ;  /* 0x0000000506057291 */ /* 0x000fe2000f8ec0ff */
[----:B------:R-:W-:Y:S01]  /*0290*/  IMAD.SHL.U32 R0, R0, 0x20, RZ ;  /* 0x0000002000007824 */ /* 0x000fe200078e00ff */
[----:B------:R-:W-:-:S04]  /*02a0*/  SHF.L.U32 R5, R7, R4, RZ ;  /* 0x0000000407057219 */ /* 0x000fc800000006ff */
[----:B------:R-:W-:-:S05]  /*02b0*/  LOP3.LUT R2, R5, R2, RZ, 0xfc, !PT ;  /* 0x0000000205027212 */ /* 0x000fca00078efcff */
[----:B------:R1:W-:Y:S04]  /*02c0*/  ATOMS.OR RZ, [UR5], R2 ;  /* 0x00000002ffff798c */ /* 0x0003e8000b000005 */
[----:B------:R1:W-:Y:S01]  /*02d0*/  STS [UR4], R0 ;  /* 0x00000000ff007988 */ /* 0x0003e20008000804 */
[----:B------:R-:W-:Y:S05]  /*02e0*/  BRA `(.L_x_2) ;  /* 0x0000000000107947 */ /* 0x000fea0003800000 */
.L_x_1:
[----:B------:R-:W-:Y:S01]  /*02f0*/  IMAD.MOV.U32 R0, RZ, RZ, -0x1 ;  /* 0xffffffffff007424 */ /* 0x000fe200078e00ff */
[----:B------:R-:W-:-:S04]  /*0300*/  MOV R4, 0x330 ;  /* 0x0000033000047802 */ /* 0x000fc80000000f00 */
[----:B------:R1:W-:Y:S03]  /*0310*/  STS [UR4], R0 ;  /* 0x00000000ff007988 */ /* 0x0003e60008000804 */
[----:B01----:R-:W-:Y:S05]  /*0320*/  CALL.REL.NOINC `($__internal_1_$__cuda_sm10x_tcgen05_guardrail_trap_phase_invalid_during_alloc) ;  /* 0x000000b000c47944 */ /* 0x003fea0003c00000 */
.L_x_2:
[----:B------:R-:W-:Y:S05]  /*0330*/  WARPSYNC.ALL ;  /* 0x0000000000007948 */ /* 0x000fea0003800000 */
[----:B------:R-:W-:Y:S01]  /*0340*/  NOP ;  /* 0x0000000000007918 */ /* 0x000fe20000000000 */
.L_x_0:
[----:B------:R-:W2:Y:S01]  /*0350*/  LDC.64 R6, c[0x0][0x398] ;  /* 0x0000e600ff067b82 */ /* 0x000ea20000000a00 */
[----:B------:R-:W3:Y:S01]  /*0360*/  S2R R9, SR_CTAID.X ;  /* 0x0000000000097919 */ /* 0x000ee20000002500 */
[----:B------:R-:W-:Y:S01]  /*0370*/  UMOV UR9, 0x400 ;  /* 0x0000040000097882 */ /* 0x000fe20000000000 */
[----:B------:R-:W-:Y:S01]  /*0380*/  SHF.R.U32.HI R137, RZ, 0x5, R3 ;  /* 0x00000005ff897819 */ /* 0x000fe20000011603 */
[----:B------:R-:W4:Y:S04]  /*0390*/  LDCU.128 UR12, c[0x0][0x380] ;  /* 0x00007000ff0c77ac */ /* 0x000f280008000c00 */
[----:B------:R-:W5:Y:S01]  /*03a0*/  S2UR UR4, SR_CgaCtaId ;  /* 0x00000000000479c3 */ /* 0x000f620000008800 */
[----:B-12---:R-:W-:Y:S01]  /*03b0*/  VIADD R0, R7, 0x7f ;  /* 0x0000007f07007836 */ /* 0x006fe20000000000 */
[----:B------:R-:W-:-:S02]  /*03c0*/  IABS R25, R6 ;  /* 0x0000000600197213 */ /* 0x000fc40000000000 */
[----:B------:R-:W-:Y:S02]  /*03d0*/  IABS R26, R7 ;  /* 0x00000007001a7213 */ /* 0x000fe40000000000 */
[----:B------:R-:W-:Y:S01]  /*03e0*/  SHF.R.S32.HI R5, RZ, 0x1f, R0 ;  /* 0x0000001fff057819 */ /* 0x000fe20000011400 */
[----:B-----5:R-:W-:-:S03]  /*03f0*/  ULEA UR9, UR4, UR9, 0x18 ;  /* 0x0000000904097291 */ /* 0x020fc6000f8ec0ff */
[----:B------:R-:W-:Y:S02]  /*0400*/  LEA.HI R5, R5, R0, RZ, 0x7 ;  /* 0x0000000005057211 */ /* 0x000fe400078f38ff */
[----:B---3--:R-:W-:Y:S02]  /*0410*/  IABS R10, R9 ;  /* 0x00000009000a7213 */ /* 0x008fe40000000000 */
[----:B------:R-:W-:-:S05]  /*0420*/  SHF.R.S32.HI R5, RZ, 0x7, R5 ;  /* 0x00000007ff057819 */ /* 0x000fca0000011405 */
[----:B------:R-:W-:-:S05]  /*0430*/  IMAD.SHL.U32 R2, R5, 0x8, RZ ;  /* 0x0000000805027824 */ /* 0x000fca00078e00ff */
[-C--:B------:R-:W-:Y:S02]  /*0440*/  IABS R11, R2.reuse ;  /* 0x00000002000b7213 */ /* 0x080fe40000000000 */
[----:B------:R-:W-:Y:S02]  /*0450*/  IABS R12, R2 ;  /* 0x00000002000c7213 */ /* 0x000fe40000000000 */
[----:B------:R-:W1:Y:S08]  /*0460*/  I2F.RP R0, R11 ;  /* 0x0000000b00007306 */ /* 0x000e700000209400 */
[----:B-1----:R-:W1:Y:S02]  /*0470*/  MUFU.RCP R0, R0 ;  /* 0x0000000000007308 */ /* 0x002e640000001000 */
[----:B-1----:R-:W-:-:S02]  /*0480*/  VIADD R4, R0, 0xffffffe ;  /* 0x0ffffffe00047836 */ /* 0x002fc40000000000 */
[----:B------:R-:W-:-:S04]  /*0490*/  IMAD.MOV R0, RZ, RZ, -R12 ;  /* 0x000000ffff007224 */ /* 0x000fc800078e0a0c */
[----:B------:R1:W2:Y:S02]  /*04a0*/  F2I.FTZ.U32.TRUNC.NTZ R5, R4 ;  /* 0x0000000400057305 */ /* 0x0002a4000021f000 */
[----:B-1----:R-:W-:Y:S02]  /*04b0*/  IMAD.MOV.U32 R4, RZ, RZ, RZ ;  /* 0x000000ffff047224 */ /* 0x002fe400078e00ff */
[----:B--2---:R-:W-:-:S04]  /*04c0*/  IMAD.MOV R8, RZ, RZ, -R5 ;  /* 0x000000ffff087224 */ /* 0x004fc800078e0a05 */
[----:B------:R-:W-:Y:S02]  /*04d0*/  IMAD R13, R8, R11, RZ ;  /* 0x0000000b080d7224 */ /* 0x000fe400078e02ff */
[----:B------:R-:W-:Y:S02]  /*04e0*/  IMAD.MOV.U32 R8, RZ, RZ, R10 ;  /* 0x000000ffff087224 */ /* 0x000fe400078e000a */
[----:B------:R-:W-:Y:S01]  /*04f0*/  IMAD.HI.U32 R5, R5, R13, R4 ;  /* 0x0000000d05057227 */ /* 0x000fe200078e0004 */
[----:B------:R-:W1:Y:S05]  /*0500*/  I2F.RP R10, R26 ;  /* 0x0000001a000a7306 */ /* 0x000e6a0000209400 */
[----:B------:R-:W-:-:S04]  /*0510*/  IMAD.HI.U32 R5, R5, R8, RZ ;  /* 0x0000000805057227 */ /* 0x000fc800078e00ff */
[----:B------:R-:W-:Y:S01]  /*0520*/  IMAD R0, R5, R0, R8 ;  /* 0x0000000005007224 */ /* 0x000fe200078e0208 */
[----:B------:R-:W-:Y:S04]  /*0530*/  BAR.SYNC.DEFER_BLOCKING 0x0 ;  /* 0x0000000000007b1d */ /* 0x000fe80000010000 */
[----:B------:R-:W-:Y:S02]  /*0540*/  ISETP.GT.U32.AND P1, PT, R11, R0, PT ;  /* 0x000000000b00720c */ /* 0x000fe40003f24070 */
[----:B-1----:R-:W-:Y:S11]  /*0550*/  MUFU.RCP R10, R10 ;  /* 0x0000000a000a7308 */ /* 0x002ff60000001000 */
[----:B------:R-:W-:-:S02]  /*0560*/  @!P1 IMAD.IADD R0, R0, 0x1, -R11 ;  /* 0x0000000100009824 */ /* 0x000fc400078e0a0b */
[----:B------:R-:W-:Y:S01]  /*0570*/  @!P1 VIADD R5, R5, 0x1 ;  /* 0x0000000105059836 */ /* 0x000fe20000000000 */
[----:B------:R-:W-:Y:S02]  /*0580*/  ISETP.NE.AND P1, PT, R2, RZ, PT ;  /* 0x000000ff0200720c */ /* 0x000fe40003f25270 */
[----:B------:R-:W-:Y:S02]  /*0590*/  ISETP.GE.U32.AND P0, PT, R0, R11, PT ;  /* 0x0000000b0000720c */ /* 0x000fe40003f06070 */
[----:B------:R-:W-:-:S04]  /*05a0*/  LOP3.LUT R0, R9, R2, RZ, 0x3c, !PT ;  /* 0x0000000209007212 */ /* 0x000fc800078e3cff */
[----:B------:R-:W-:Y:S01]  /*05b0*/  ISETP.GE.AND P2, PT, R0, RZ, PT ;  /* 0x000000ff0000720c */ /* 0x000fe20003f46270 */
[----:B------:R-:W-:-:S06]  /*05c0*/  VIADD R0, R6, 0xff ;  /* 0x000000ff06007836 */ /* 0x000fcc0000000000 */
[----:B------:R-:W-:-:S04]  /*05d0*/  @P0 VIADD R5, R5, 0x1 ;  /* 0x0000000105050836 */ /* 0x000fc80000000000 */
[----:B------:R-:W-:Y:S01]  /*05e0*/  IMAD.MOV.U32 R4, RZ, RZ, R5 ;  /* 0x000000ffff047224 */ /* 0x000fe200078e0005 */
[----:B------:R-:W-:-:S03]  /*05f0*/  SHF.R.S32.HI R5, RZ, 0x1f, R0 ;  /* 0x0000001fff057819 */ /* 0x000fc60000011400 */
[----:B------:R-:W-:Y:S01]  /*0600*/  @!P2 IMAD.MOV R4, RZ, RZ, -R4 ;  /* 0x000000ffff04a224 */ /* 0x000fe200078e0a04 */
[----:B------:R-:W-:Y:S02]  /*0610*/  @!P1 LOP3.LUT R4, RZ, R2, RZ, 0x33, !PT ;  /* 0x00000002ff049212 */ /* 0x000fe400078e33ff */
[----:B------:R-:W-:-:S03]  /*0620*/  LEA.HI R5, R5, R0, RZ, 0x8 ;  /* 0x0000000005057211 */ /* 0x000fc600078f40ff */
[----:B------:R-:W-:Y:S02]  /*0630*/  IMAD.SHL.U32 R12, R4, 0x8, RZ ;  /* 0x00000008040c7824 */ /* 0x000fe400078e00ff */
[----:B------:R-:W-:-:S03]  /*0640*/  IMAD.MOV R4, RZ, RZ, -R4 ;  /* 0x000000ffff047224 */ /* 0x000fc600078e0a04 */
[----:B------:R-:W-:Y:S01]  /*0650*/  LEA.HI.SX32 R5, R5, -R12, 0x18 ;  /* 0x8000000c05057211 */ /* 0x000fe200078fc2ff */
[----:B------:R-:W-:Y:S02]  /*0660*/  IMAD R14, R2, R4, R9 ;  /* 0x00000004020e7224 */ /* 0x000fe400078e0209 */
[----:B------:R-:W-:Y:S01]  /*0670*/  IMAD.MOV.U32 R4, RZ, RZ, RZ ;  /* 0x000000ffff047224 */ /* 0x000fe200078e00ff */
[----:B------:R-:W-:Y:S02]  /*0680*/  VIMNMX R13, PT, PT, R5, 0x8, PT ;  /* 0x00000008050d7848 */ /* 0x000fe40003fe0100 */
[----:B------:R-:W-:Y:S02]  /*0690*/  IABS R2, R14 ;  /* 0x0000000e00027213 */ /* 0x000fe40000000000 */
[----:B------:R-:W-:-:S04]  /*06a0*/  IABS R11, R13 ;  /* 0x0000000d000b7213 */ /* 0x000fc80000000000 */
[----:B------:R-:W1:Y:S08]  /*06b0*/  I2F.RP R0, R11 ;  /* 0x0000000b00007306 */ /* 0x000e700000209400 */
[----:B-1----:R-:W1:Y:S02]  /*06c0*/  MUFU.RCP R0, R0 ;  /* 0x0000000000007308 */ /* 0x002e640000001000 */
[----:B-1----:R-:W-:-:S06]  /*06d0*/  VIADD R5, R0, 0xffffffe ;  /* 0x0ffffffe00057836 */ /* 0x002fcc0000000000 */
[----:B------:R-:W1:Y:S02]  /*06e0*/  F2I.FTZ.U32.TRUNC.NTZ R5, R5 ;  /* 0x0000000500057305 */ /* 0x000e64000021f000 */
[----:B-1----:R-:W-:-:S04]  /*06f0*/  IMAD.MOV R8, RZ, RZ, -R5 ;  /* 0x000000ffff087224 */ /* 0x002fc800078e0a05 */
[----:B------:R-:W-:Y:S01]  /*0700*/  IMAD R9, R8, R11, RZ ;  /* 0x0000000b08097224 */ /* 0x000fe200078e02ff */
[----:B------:R-:W-:-:S03]  /*0710*/  IABS R8, R13 ;  /* 0x0000000d00087213 */ /* 0x000fc60000000000 */
[----:B------:R-:W-:-:S04]  /*0720*/  IMAD.HI.U32 R4, R5, R9, R4 ;  /* 0x0000000905047227 */ /* 0x000fc800078e0004 */
[----:B------:R-:W-:Y:S02]  /*0730*/  IMAD.MOV.U32 R5, RZ, RZ, R2 ;  /* 0x000000ffff057224 */ /* 0x000fe400078e0002 */
[----:B------:R-:W-:Y:S01]  /*0740*/  IMAD.MOV R0, RZ, RZ, -R8 ;  /* 0x000000ffff007224 */ /* 0x000fe200078e0a08 */
[----:B------:R-:W1:Y:S01]  /*0750*/  I2F.RP R2, R25 ;  /* 0x0000001900027306 */ /* 0x000e620000209400 */
[----:B------:R-:W-:-:S04]  /*0760*/  IMAD.HI.U32 R4, R4, R5, RZ ;  /* 0x0000000504047227 */ /* 0x000fc800078e00ff */
[----:B------:R-:W-:Y:S02]  /*0770*/  IMAD R0, R4, R0, R5 ;  /* 0x0000000004007224 */ /* 0x000fe400078e0205 */
[----:B------:R-:W-:-:S03]  /*0780*/  VIADD R8, R10, 0xffffffe ;  /* 0x0ffffffe0a087836 */ /* 0x000fc60000000000 */
[----:B------:R-:W-:Y:S01]  /*0790*/  ISETP.GT.U32.AND P1, PT, R11, R0, PT ;  /* 0x000000000b00720c */ /* 0x000fe20003f24070 */
[----:B------:R2:W3:Y:S08]  /*07a0*/  F2I.FTZ.U32.TRUNC.NTZ R9, R8 ;  /* 0x0000000800097305 */ /* 0x0004f0000021f000 */
[----:B-1----:R-:W1:Y:S01]  /*07b0*/  MUFU.RCP R2, R2 ;  /* 0x0000000200027308 */ /* 0x002e620000001000 */
[----:B--2---:R-:W-:-:S03]  /*07c0*/  IMAD.MOV.U32 R8, RZ, RZ, RZ ;  /* 0x000000ffff087224 */ /* 0x004fc600078e00ff */
[----:B------:R-:W-:Y:S02]  /*07d0*/  @!P1 IMAD.IADD R0, R0, 0x1, -R11 ;  /* 0x0000000100009824 */ /* 0x000fe400078e0a0b */
[----:B------:R-:W-:Y:S01]  /*07e0*/  @!P1 VIADD R4, R4, 0x1 ;  /* 0x0000000104049836 */ /* 0x000fe20000000000 */
[----:B------:R-:W-:Y:S01]  /*07f0*/  ISETP.NE.AND P1, PT, R13, RZ, PT ;  /* 0x000000ff0d00720c */ /* 0x000fe20003f25270 */
[----:B---3--:R-:W-:Y:S01]  /*0800*/  IMAD.MOV R15, RZ, RZ, -R9 ;  /* 0x000000ffff0f7224 */ /* 0x008fe200078e0a09 */
[----:B------:R-:W-:Y:S02]  /*0810*/  ISETP.GE.U32.AND P0, PT, R0, R11, PT ;  /* 0x0000000b0000720c */ /* 0x000fe40003f06070 */
[----:B------:R-:W-:Y:S01]  /*0820*/  LOP3.LUT R0, R14, R13, RZ, 0x3c, !PT ;  /* 0x0000000d0e007212 */ /* 0x000fe200078e3cff */
[----:B------:R-:W-:Y:S01]  /*0830*/  IMAD R15, R15, R26, RZ ;  /* 0x0000001a0f0f7224 */ /* 0x000fe200078e02ff */
[----:B------:R-:W-:Y:S02]  /*0840*/  SHF.R.U32.HI R11, RZ, 0x4, R3 ;  /* 0x00000004ff0b7819 */ /* 0x000fe40000011603 */
[----:B------:R-:W-:Y:S01]  /*0850*/  ISETP.GE.AND P2, PT, R0, RZ, PT ;  /* 0x000000ff0000720c */ /* 0x000fe20003f46270 */
[----:B------:R-:W-:Y:S01]  /*0860*/  IMAD.HI.U32 R8, R9, R15, R8 ;  /* 0x0000000f09087227 */ /* 0x000fe200078e0008 */
[----:B------:R-:W-:-:S03]  /*0870*/  SGXT.U32 R11, R11, 0x3 ;  /* 0x000000030b0b781a */ /* 0x000fc60000000000 */
[----:B-1----:R-:W-:Y:S02]  /*0880*/  VIADD R5, R2, 0xffffffe ;  /* 0x0ffffffe02057836 */ /* 0x002fe40000000000 */
[----:B------:R-:W-:-:S04]  /*0890*/  @P0 VIADD R4, R4, 0x1 ;  /* 0x0000000104040836 */ /* 0x000fc80000000000 */
[----:B------:R-:W1:Y:S02]  /*08a0*/  F2I.FTZ.U32.TRUNC.NTZ R5, R5 ;  /* 0x0000000500057305 */ /* 0x000e64000021f000 */
[----:B------:R-:W-:Y:S01]  /*08b0*/  @!P2 IMAD.MOV R4, RZ, RZ, -R4 ;  /* 0x000000ffff04a224 */ /* 0x000fe200078e0a04 */
[----:B------:R-:W-:-:S05]  /*08c0*/  @!P1 LOP3.LUT R4, RZ, R13, RZ, 0x33, !PT ;  /* 0x0000000dff049212 */ /* 0x000fca00078e33ff */
[----:B------:R-:W-:Y:S02]  /*08d0*/  IMAD.SHL.U32 R196, R4, 0x80, RZ ;  /* 0x0000008004c47824 */ /* 0x000fe400078e00ff */
[----:B------:R-:W-:Y:S02]  /*08e0*/  IMAD.MOV R0, RZ, RZ, -R4 ;  /* 0x000000ffff007224 */ /* 0x000fe400078e0a04 */
[----:B------:R-:W-:Y:S01]  /*08f0*/  IMAD.MOV.U32 R4, RZ, RZ, RZ ;  /* 0x000000ffff047224 */ /* 0x000fe200078e00ff */
[----:B------:R-:W-:Y:S01]  /*0900*/  LOP3.LUT R11, R196, R11, RZ, 0xfc, !PT ;  /* 0x0000000bc40b7212 */ /* 0x000fe200078efcff */
[----:B------:R-:W-:Y:S02]  /*0910*/  IMAD R0, R13, R0, R14 ;  /* 0x000000000d007224 */ /* 0x000fe400078e020e */
[----:B-1----:R-:W-:Y:S01]  /*0920*/  IMAD.MOV R2, RZ, RZ, -R5 ;  /* 0x000000ffff027224 */ /* 0x002fe200078e0a05 */
[C---:B------:R-:W-:Y:S01]  /*0930*/  LOP3.LUT R9, R11.reuse, 0x18, RZ, 0xfc, !PT ;  /* 0x000000180b097812 */ /* 0x040fe200078efcff */
[----:B------:R-:W-:Y:S01]  /*0940*/  IMAD.IADD R0, R12, 0x1, R0 ;  /* 0x000000010c007824 */ /* 0x000fe200078e0200 */
[C---:B------:R-:W-:Y:S01]  /*0950*/  LOP3.LUT R10, R11.reuse, 0x20, RZ, 0xfc, !PT ;  /* 0x000000200b0a7812 */ /* 0x040fe200078efcff */
[----:B------:R-:W-:Y:S01]  /*0960*/  IMAD R13, R2, R25, RZ ;  /* 0x00000019020d7224 */ /* 0x000fe200078e02ff */
[----:B------:R-:W-:-:S02]  /*0970*/  LOP3.LUT R2, R11, 0x8, RZ, 0xfc, !PT ;  /* 0x000000080b027812 */ /* 0x000fc400078efcff */
[----:B------:R-:W-:Y:S01]  /*0980*/  IABS R17, R9 ;  /* 0x0000000900117213 */ /* 0x000fe20000000000 */
[----:B------:R-:W-:Y:S01]  /*0990*/  IMAD.HI.U32 R4, R5, R13, R4 ;  /* 0x0000000d05047227 */ /* 0x000fe200078e0004 */
[----:B------:R-:W-:Y:S02]  /*09a0*/  LOP3.LUT R5, R11, 0x10, RZ, 0xfc, !PT ;  /* 0x000000100b057812 */ /* 0x000fe400078efcff */
[----:B------:R-:W-:Y:S02]  /*09b0*/  IABS R13, R2 ;  /* 0x00000002000d7213 */ /* 0x000fe40000000000 */
[----:B------:R-:W-:Y:S02]  /*09c0*/  ISETP.GE.AND P5, PT, R2, RZ, PT ;  /* 0x000000ff0200720c */ /* 0x000fe40003fa6270 */
[----:B------:R-:W-:Y:S01]  /*09d0*/  IABS R15, R5 ;  /* 0x00000005000f7213 */ /* 0x000fe20000000000 */
[----:B------:R-:W-:Y:S01]  /*09e0*/  IMAD.HI.U32 R2, R8, R13, RZ ;  /* 0x0000000d08027227 */ /* 0x000fe200078e00ff */
[----:B------:R-:W-:-:S02]  /*09f0*/  ISETP.GE.AND P6, PT, R5, RZ, PT ;  /* 0x000000ff0500720c */ /* 0x000fc40003fc6270 */
[----:B------:R-:W-:Y:S01]  /*0a00*/  IABS R19, R10 ;  /* 0x0000000a00137213 */ /* 0x000fe20000000000 */
[----:B------:R-:W-:Y:S01]  /*0a10*/  IMAD.HI.U32 R5, R8, R15, RZ ;  /* 0x0000000f08057227 */ /* 0x000fe200078e00ff */
[----:B------:R-:W-:Y:S02]  /*0a20*/  LOP3.LUT R22, R11, 0x28, RZ, 0xfc, !PT ;  /* 0x000000280b167812 */ /* 0x000fe400078efcff */
[----:B------:R-:W-:Y:S01]  /*0a30*/  ISETP.GE.AND P2, PT, R9, RZ, PT ;  /* 0x000000ff0900720c */ /* 0x000fe20003f46270 */
[----:B------:R-:W-:Y:S01]  /*0a40*/  IMAD.MOV R2, RZ, RZ, -R2 ;  /* 0x000000ffff027224 */ /* 0x000fe200078e0a02 */
[----:B------:R-:W-:Y:S01]  /*0a50*/  ISETP.GE.AND P1, PT, R10, RZ, PT ;  /* 0x000000ff0a00720c */ /* 0x000fe20003f26270 */
[----:B------:R-:W-:Y:S01]  /*0a60*/  IMAD.MOV R5, RZ, RZ, -R5 ;  /* 0x000000ffff057224 */ /* 0x000fe200078e0a05 */
[----:B------:R-:W-:Y:S01]  /*0a70*/  IABS R21, R22 ;  /* 0x0000001600157213 */ /* 0x000fe20000000000 */
[C---:B------:R-:W-:Y:S01]  /*0a80*/  IMAD R2, R26.reuse, R2, R13 ;  /* 0x000000021a027224 */ /* 0x040fe200078e020d */
[C---:B------:R-:W-:Y:S01]  /*0a90*/  LOP3.LUT R24, R11.reuse, 0x30, RZ, 0xfc, !PT ;  /* 0x000000300b187812 */ /* 0x040fe200078efcff */
[----:B------:R-:W-:Y:S01]  /*0aa0*/  IMAD R5, R26, R5, R15 ;  /* 0x000000051a057224 */ /* 0x000fe200078e020f */
[----:B------:R-:W-:Y:S01]  /*0ab0*/  LOP3.LUT R27, R11, 0x40, RZ, 0xfc, !PT ;  /* 0x000000400b1b7812 */ /* 0x000fe200078efcff */
[----:B------:R-:W-:Y:S01]  /*0ac0*/  IMAD.HI.U32 R9, R8, R17, RZ ;  /* 0x0000001108097227 */ /* 0x000fe200078e00ff */
[----:B------:R-:W-:-:S02]  /*0ad0*/  ISETP.GT.U32.AND P0, PT, R26, R2, PT ;  /* 0x000000021a00720c */ /* 0x000fc40003f04070 */
[----:B------:R-:W-:Y:S01]  /*0ae0*/  ISETP.GT.U32.AND P3, PT, R26, R5, PT ;  /* 0x000000051a00720c */ /* 0x000fe20003f64070 */
[C---:B------:R-:W-:Y:S01]  /*0af0*/  IMAD.HI.U32 R10, R8.reuse, R19, RZ ;  /* 0x00000013080a7227 */ /* 0x040fe200078e00ff */
[C---:B------:R-:W-:Y:S02]  /*0b00*/  LOP3.LUT R31, R11.reuse, 0x50, RZ, 0xfc, !PT ;  /* 0x000000500b1f7812 */ /* 0x040fe400078efcff */
[C---:B------:R-:W-:Y:S01]  /*0b10*/  LOP3.LUT R28, R11.reuse, 0x48, RZ, 0xfc, !PT ;  /* 0x000000480b1c7812 */ /* 0x040fe200078efcff */
[----:B------:R-:W-:Y:S01]  /*0b20*/  IMAD.MOV R9, RZ, RZ, -R9 ;  /* 0x000000ffff097224 */ /* 0x000fe200078e0a09 */
[----:B------:R-:W-:Y:S01]  /*0b30*/  IABS R18, R31 ;  /* 0x0000001f00127213 */ /* 0x000fe20000000000 */
[----:B------:R-:W-:Y:S01]  /*0b40*/  IMAD.MOV R10, RZ, RZ, -R10 ;  /* 0x000000ffff0a7224 */ /* 0x000fe200078e0a0a */
[C---:B------:R-:W-:Y:S01]  /*0b50*/  LOP3.LUT R32, R11.reuse, 0x58, RZ, 0xfc, !PT ;  /* 0x000000580b207812 */ /* 0x040fe200078efcff */
[----:B------:R-:W-:Y:S01]  /*0b60*/  IMAD.HI.U32 R12, R8, R21, RZ ;  /* 0x00000015080c7227 */ /* 0x000fe200078e00ff */
[----:B------:R-:W-:-:S02]  /*0b70*/  LOP3.LUT R33, R11, 0x60, RZ, 0xfc, !PT ;  /* 0x000000600b217812 */ /* 0x000fc400078efcff */
[----:B------:R-:W-:Y:S01]  /*0b80*/  IABS R23, R32 ;  /* 0x0000002000177213 */ /* 0x000fe20000000000 */
[C---:B------:R-:W-:Y:S01]  /*0b90*/  IMAD R9, R26.reuse, R9, R17 ;  /* 0x000000091a097224 */ /* 0x040fe200078e0211 */
[----:B------:R-:W-:Y:S01]  /*0ba0*/  IABS R17, R24 ;  /* 0x0000001800117213 */ /* 0x000fe20000000000 */
[C---:B------:R-:W-:Y:S01]  /*0bb0*/  IMAD R13, R26.reuse, R10, R19 ;  /* 0x0000000a1a0d7224 */ /* 0x040fe200078e0213 */
[----:B------:R-:W-:Y:S01]  /*0bc0*/  IABS R19, R27 ;  /* 0x0000001b00137213 */ /* 0x000fe20000000000 */
[----:B------:R-:W-:Y:S01]  /*0bd0*/  IMAD.MOV R12, RZ, RZ, -R12 ;  /* 0x000000ffff0c7224 */ /* 0x000fe200078e0a0c */
[----:B------:R-:W-:Y:S01]  /*0be0*/  ISETP.GT.U32.AND P4, PT, R26, R9, PT ;  /* 0x000000091a00720c */ /* 0x000fe20003f84070 */
[----:B------:R-:W-:Y:S01]  /*0bf0*/  @!P0 IMAD.IADD R2, R2, 0x1, -R26 ;  /* 0x0000000102028824 */ /* 0x000fe200078e0a1a */
[----:B------:R-:W-:Y:S01]  /*0c00*/  LOP3.LUT R34, R11, 0x68, RZ, 0xfc, !PT ;  /* 0x000000680b227812 */ /* 0x000fe200078efcff */
[----:B------:R-:W-:Y:S01]  /*0c10*/  IMAD R15, R26, R12, R21 ;  /* 0x0000000c1a0f7224 */ /* 0x000fe200078e0215 */
[----:B------:R-:W-:Y:S01]  /*0c20*/  IABS R21, R28 ;  /* 0x0000001c00157213 */ /* 0x000fe20000000000 */
[----:B------:R-:W-:-:S04]  /*0c30*/  IMAD.HI.U32 R10, R8, R17, RZ ;  /* 0x00000011080a7227 */ /* 0x000fc800078e00ff */
[----:B------:R-:W-:-:S04]  /*0c40*/  IMAD.HI.U32 R12, R8, R19, RZ ;  /* 0x00000013080c7227 */ /* 0x000fc800078e00ff */
[----:B------:R-:W-:Y:S01]  /*0c50*/  @!P3 IMAD.IADD R5, R5, 0x1, -R26 ;  /* 0x000000010505b824 */ /* 0x000fe200078e0a1a */
[C---:B------:R-:W-:Y:S01]  /*0c60*/  ISETP.GT.U32.AND P3, PT, R26.reuse, R2, PT ;  /* 0x000000021a00720c */ /* 0x040fe20003f64070 */
[----:B------:R-:W-:Y:S02]  /*0c70*/  IMAD.MOV R10, RZ, RZ, -R10 ;  /* 0x000000ffff0a7224 */ /* 0x000fe400078e0a0a */
[----:B------:R-:W-:Y:S01]  /*0c80*/  IMAD.MOV R12, RZ, RZ, -R12 ;  /* 0x000000ffff0c7224 */ /* 0x000fe200078e0a0c */
[C---:B------:R-:W-:Y:S01]  /*0c90*/  ISETP.GT.U32.AND P0, PT, R26.reuse, R5, PT ;  /* 0x000000051a00720c */ /* 0x040fe20003f04070 */
[C---:B------:R-:W-:Y:S02]  /*0ca0*/  IMAD R16, R26.reuse, R10, R17 ;  /* 0x0000000a1a107224 */ /* 0x040fe400078e0211 */
[----:B------:R-:W-:Y:S02]  /*0cb0*/  IMAD R17, R26, R12, R19 ;  /* 0x0000000c1a117224 */ /* 0x000fe400078e0213 */
[----:B------:R-:W-:-:S02]  /*0cc0*/  IMAD.MOV.U32 R19, RZ, RZ, R18 ;  /* 0x000000ffff137224 */ /* 0x000fc400078e0012 */
[----:B------:R-:W-:-:S04]  /*0cd0*/  IMAD.HI.U32 R14, R8, R21, RZ ;  /* 0x00000015080e7227 */ /* 0x000fc800078e00ff */
[----:B------:R-:W-:-:S04]  /*0ce0*/  IMAD.HI.U32 R10, R8, R19, RZ ;  /* 0x00000013080a7227 */ /* 0x000fc800078e00ff */
[----:B------:R-:W-:Y:S01]  /*0cf0*/  @!P3 IMAD.IADD R2, R2, 0x1, -R26 ;  /* 0x000000010202b824 */ /* 0x000fe200078e0a1a */
[C---:B------:R-:W-:Y:S01]  /*0d00*/  ISETP.GT.U32.AND P3, PT, R26.reuse, R13, PT ;  /* 0x0000000d1a00720c */ /* 0x040fe20003f64070 */
[----:B------:R-:W-:Y:S02]  /*0d10*/  IMAD.MOV R20, RZ, RZ, -R10 ;  /* 0x000000ffff147224 */ /* 0x000fe400078e0a0a */
[----:B------:R-:W-:Y:S01]  /*0d20*/  @!P0 IMAD.IADD R5, R5, 0x1, -R26 ;  /* 0x0000000105058824 */ /* 0x000fe200078e0a1a */
[C---:B------:R-:W-:Y:S01]  /*0d30*/  ISETP.GT.U32.AND P0, PT, R26.reuse, R15, PT ;  /* 0x0000000f1a00720c */ /* 0x040fe20003f04070 */
[----:B------:R-:W-:Y:S02]  /*0d40*/  IMAD.MOV.U32 R10, RZ, RZ, R2 ;  /* 0x000000ffff0a7224 */ /* 0x000fe400078e0002 */
[----:B------:R-:W-:Y:S02]  /*0d50*/  IMAD.MOV.U32 R12, RZ, RZ, R5 ;  /* 0x000000ffff0c7224 */ /* 0x000fe400078e0005 */
[----:B------:R-:W-:Y:S01]  /*0d60*/  @!P5 IMAD.MOV R10, RZ, RZ, -R10 ;  /* 0x000000ffff0ad224 */ /* 0x000fe200078e0a0a */
[C---:B------:R-:W-:Y:S01]  /*0d70*/  ISETP.GT.U32.AND P5, PT, R26.reuse, R16, PT ;  /* 0x000000101a00720c */ /* 0x040fe20003fa4070 */
[----:B------:R-:W-:Y:S01]  /*0d80*/  @!P6 IMAD.MOV R12, RZ, RZ, -R12 ;  /* 0x000000ffff0ce224 */ /* 0x000fe200078e0a0c */
[----:B------:R-:W-:Y:S01]  /*0d90*/  ISETP.GT.U32.AND P6, PT, R26, R17, PT ;  /* 0x000000111a00720c */ /* 0x000fe20003fc4070 */
[--C-:B------:R-:W-:Y:S01]  /*0da0*/  @!P3 IMAD.IADD R13, R13, 0x1, -R26.reuse ;  /* 0x000000010d0db824 */ /* 0x100fe200078e0a1a */
[----:B------:R-:W-:Y:S01]  /*0db0*/  ISETP.GE.AND P3, PT, R22, RZ, PT ;  /* 0x000000ff1600720c */ /* 0x000fe20003f66270 */
[----:B------:R-:W-:-:S02]  /*0dc0*/  @!P4 IMAD.IADD R9, R9, 0x1, -R26 ;  /* 0x000000010909c824 */ /* 0x000fc400078e0a1a */
[----:B------:R-:W-:Y:S01]  /*0dd0*/  @!P0 IMAD.IADD R15, R15, 0x1, -R26 ;  /* 0x000000010f0f8824 */ /* 0x000fe200078e0a1a */
[C---:B------:R-:W-:Y:S01]  /*0de0*/  ISETP.GT.U32.AND P0, PT, R26.reuse, R13, PT ;  /* 0x0000000d1a00720c */ /* 0x040fe20003f04070 */
[----:B------:R-:W-:Y:S01]  /*0df0*/  IMAD.MOV R14, RZ, RZ, -R14 ;  /* 0x000000ffff0e7224 */ /* 0x000fe200078e0a0e */
[C---:B------:R-:W-:Y:S01]  /*0e00*/  ISETP.GT.U32.AND P4, PT, R26.reuse, R9, PT ;  /* 0x000000091a00720c */ /* 0x040fe20003f84070 */
[----:B------:R-:W-:Y:S02]  /*0e10*/  IMAD R19, R26, R20, R19 ;  /* 0x000000141a137224 */ /* 0x000fe400078e0213 */
[--C-:B------:R-:W-:Y:S01]  /*0e20*/  @!P5 IMAD.IADD R16, R16, 0x1, -R26.reuse ;  /* 0x000000011010d824 */ /* 0x100fe200078e0a1a */
[C---:B------:R-:W-:Y:S01]  /*0e30*/  ISETP.GT.U32.AND P5, PT, R26.reuse, R15, PT ;  /* 0x0000000f1a00720c */ /* 0x040fe20003fa4070 */
[----:B------:R-:W-:Y:S02]  /*0e40*/  @!P6 IMAD.IADD R17, R17, 0x1, -R26 ;  /* 0x000000011111e824 */ /* 0x000fe400078e0a1a */
[C---:B------:R-:W-:Y:S01]  /*0e50*/  IMAD R18, R26.reuse, R14, R21 ;  /* 0x0000000e1a127224 */ /* 0x040fe200078e0215 */
[----:B------:R-:W-:Y:S01]  /*0e60*/  ISETP.GT.U32.AND P6, PT, R26, R16, PT ;  /* 0x000000101a00720c */ /* 0x000fe20003fc4070 */
[----:B------:R-:W-:Y:S01]  /*0e70*/  IMAD.HI.U32 R14, R8, R23, RZ ;  /* 0x00000017080e7227 */ /* 0x000fe200078e00ff */
[----:B------:R-:W-:-:S03]  /*0e80*/  IABS R21, R33 ;  /* 0x0000002100157213 */ /* 0x000fc60000000000 */
[----:B------:R-:W-:Y:S02]  /*0e90*/  IMAD.MOV R14, RZ, RZ, -R14 ;  /* 0x000000ffff0e7224 */ /* 0x000fe400078e0a0e */
[--C-:B------:R-:W-:Y:S01]  /*0ea0*/  @!P0 IMAD.IADD R13, R13, 0x1, -R26.reuse ;  /* 0x000000010d0d8824 */ /* 0x100fe200078e0a1a */
[C---:B------:R-:W-:Y:S01]  /*0eb0*/  ISETP.GT.U32.AND P0, PT, R26.reuse, R19, PT ;  /* 0x000000131a00720c */ /* 0x040fe20003f04070 */
[C---:B------:R-:W-:Y:S01]  /*0ec0*/  IMAD R20, R26.reuse, R14, R23 ;  /* 0x0000000e1a147224 */ /* 0x040fe200078e0217 */
[----:B------:R-:W-:Y:S01]  /*0ed0*/  IABS R23, R11 ;  /* 0x0000000b00177213 */ /* 0x000fe20000000000 */
[--C-:B------:R-:W-:Y:S01]  /*0ee0*/  @!P4 IMAD.IADD R9, R9, 0x1, -R26.reuse ;  /* 0x000000010909c824 */ /* 0x100fe200078e0a1a */
[----:B------:R-:W-:Y:S01]  /*0ef0*/  ISETP.GT.U32.AND P4, PT, R26, R18, PT ;  /* 0x000000121a00720c */ /* 0x000fe20003f84070 */
[----:B------:R-:W-:Y:S01]  /*0f00*/  @!P6 IMAD.IADD R16, R16, 0x1, -R26 ;  /* 0x000000011010e824 */ /* 0x000fe200078e0a1a */
[----:B------:R-:W-:Y:S01]  /*0f10*/  ISETP.GT.U32.AND P6, PT, R26, R20, PT ;  /* 0x000000141a00720c */ /* 0x000fe20003fc4070 */
[----:B------:R-:W-:Y:S01]  /*0f20*/  IMAD.MOV.U32 R14, RZ, RZ, R9 ;  /* 0x000000ffff0e7224 */ /* 0x000fe200078e0009 */
[----:B------:R-:W-:Y:S01]  /*0f30*/  IABS R9, R34 ;  /* 0x0000002200097213 */ /* 0x000fe20000000000 */
[----:B------:R-:W-:-:S04]  /*0f40*/  IMAD.HI.U32 R2, R8, R21, RZ ;  /* 0x0000001508027227 */ /* 0x000fc800078e00ff */
[----:B------:R-:W-:Y:S01]  /*0f50*/  @!P0 IMAD.IADD R19, R19, 0x1, -R26 ;  /* 0x0000000113138824 */ /* 0x000fe200078e0a1a */
[----:B------:R-:W-:Y:S01]  /*0f60*/  ISETP.GE.AND P0, PT, R28, RZ, PT ;  /* 0x000000ff1c00720c */ /* 0x000fe20003f06270 */
[----:B------:R-:W-:Y:S01]  /*0f70*/  @!P2 IMAD.MOV R14, RZ, RZ, -R14 ;  /* 0x000000ffff0ea224 */ /* 0x000fe200078e0a0e */
[----:B------:R-:W-:Y:S01]  /*0f80*/  LOP3.LUT R28, R11, 0x70, RZ, 0xfc, !PT ;  /* 0x000000700b1c7812 */ /* 0x000fe200078efcff */
[--C-:B------:R-:W-:Y:S01]  /*0f90*/  @!P4 IMAD.IADD R18, R18, 0x1, -R26.reuse ;  /* 0x000000011212c824 */ /* 0x100fe200078e0a1a */
[----:B------:R-:W-:Y:S01]  /*0fa0*/  ISETP.GT.U32.AND P4, PT, R26, R17, PT ;  /* 0x000000111a00720c */ /* 0x000fe20003f84070 */
[----:B------:R-:W-:Y:S01]  /*0fb0*/  @!P6 IMAD.IADD R20, R20, 0x1, -R26 ;  /* 0x000000011414e824 */ /* 0x000fe200078e0a1a */
[----:B------:R-:W-:Y:S01]  /*0fc0*/  ISETP.GT.U32.AND P6, PT, R26, R19, PT ;  /* 0x000000131a00720c */ /* 0x000fe20003fc4070 */
[----:B------:R-:W-:Y:S01]  /*0fd0*/  IMAD.HI.U32 R5, R8, R9, RZ ;  /* 0x0000000908057227 */ /* 0x000fe200078e00ff */
[----:B------:R-:W-:-:S03]  /*0fe0*/  ISETP.GT.U32.AND P2, PT, R26, R18, PT ;  /* 0x000000121a00720c */ /* 0x000fc60003f44070 */
[----:B------:R-:W-:Y:S02]  /*0ff0*/  IMAD.MOV R2, RZ, RZ, -R2 ;  /* 0x000000ffff027224 */ /* 0x000fe400078e0a02 */
[----:B------:R-:W-:Y:S02]  /*1000*/  IMAD.MOV R5, RZ, RZ, -R5 ;  /* 0x000000ffff057224 */ /* 0x000fe400078e0a05 */
[----:B------:R-:W-:Y:S01]  /*1010*/  @!P1 IMAD.MOV R13, RZ, RZ, -R13 ;  /* 0x000000ffff0d9224 */ /* 0x000fe200078e0a0d */
[C---:B------:R-:W-:Y:S01]  /*1020*/  ISETP.GT.U32.AND P1, PT, R26.reuse, R20, PT ;  /* 0x000000141a00720c */ /* 0x040fe20003f24070 */
[C---:B------:R-:W-:Y:S01]  /*1030*/  IMAD R21, R26.reuse, R2, R21 ;  /* 0x000000021a157224 */ /* 0x040fe200078e0215 */
[C---:B------:R-:W-:Y:S01]  /*1040*/  LEA.HI R2, R3.reuse, R196, RZ, 0x1c ;  /* 0x000000c403027211 */ /* 0x040fe200078fe0ff */
[----:B------:R-:W-:Y:S01]  /*1050*/  IMAD R22, R26, R5, R9 ;  /* 0x000000051a167224 */ /* 0x000fe200078e0209 */
[----:B------:R-:W-:Y:S01]  /*1060*/  LOP3.LUT R5, R3, 0x7f, RZ, 0xc0, !PT ;  /* 0x0000007f03057812 */ /* 0x000fe200078ec0ff */
[----:B------:R-:W-:-:S02]  /*1070*/  @!P6 IMAD.IADD R19, R19, 0x1, -R26 ;  /* 0x000000011313e824 */ /* 0x000fc400078e0a1a */
[----:B------:R-:W-:Y:S01]  /*1080*/  VIADD R30, R2, 0x38 ;  /* 0x00000038021e7836 */ /* 0x000fe20000000000 */
[----:B------:R-:W-:Y:S01]  /*1090*/  ISETP.GT.U32.AND P6, PT, R26, R22, PT ;  /* 0x000000161a00720c */ /* 0x000fe20003fc4070 */
[----:B------:R-:W-:Y:S01]  /*10a0*/  @!P2 IMAD.IADD R18, R18, 0x1, -R26 ;  /* 0x000000011212a824 */ /* 0x000fe200078e0a1a */
[----:B------:R-:W-:Y:S01]  /*10b0*/  ISETP.GT.U32.AND P2, PT, R26, R21, PT ;  /* 0x000000151a00720c */ /* 0x000fe20003f44070 */
[----:B------:R-:W-:-:S04]  /*10c0*/  IMAD.HI.U32 R9, R8, R23, RZ ;  /* 0x0000001708097227 */ /* 0x000fc800078e00ff */
[--C-:B------:R-:W-:Y:S01]  /*10d0*/  @!P4 IMAD.IADD R17, R17, 0x1, -R26.reuse ;  /* 0x000000011111c824 */ /* 0x100fe200078e0a1a */
[----:B------:R-:W-:Y:S01]  /*10e0*/  ISETP.GE.AND P4, PT, R27, RZ, PT ;  /* 0x000000ff1b00720c */ /* 0x000fe20003f86270 */
[----:B------:R-:W-:Y:S01]  /*10f0*/  IMAD.MOV R9, RZ, RZ, -R9 ;  /* 0x000000ffff097224 */ /* 0x000fe200078e0a09 */
[----:B------:R-:W-:Y:S01]  /*1100*/  IABS R27, R30 ;  /* 0x0000001e001b7213 */ /* 0x000fe20000000000 */
[----:B------:R-:W-:Y:S01]  /*1110*/  @!P1 IMAD.IADD R20, R20, 0x1, -R26 ;  /* 0x0000000114149824 */ /* 0x000fe200078e0a1a */
[----:B------:R-:W-:Y:S01]  /*1120*/  ISETP.NE.U32.AND P1, PT, R5, RZ, PT ;  /* 0x000000ff0500720c */ /* 0x000fe20003f25070 */
[----:B------:R-:W-:Y:S02]  /*1130*/  IMAD R198, R0, 0x100, R5 ;  /* 0x0000010000c67824 */ /* 0x000fe400078e0205 */
[----:B------:R-:W-:Y:S02]  /*1140*/  IMAD R5, R26, R9, R23 ;  /* 0x000000091a057224 */ /* 0x000fe400078e0217 */
[----:B------:R-:W-:Y:S01]  /*1150*/  VIADD R29, R2, 0x78 ;  /* 0x00000078021d7836 */ /* 0x000fe20000000000 */
[----:B------:R-:W-:Y:S01]  /*1160*/  IABS R2, R198 ;  /* 0x000000c600027213 */ /* 0x000fe20000000000 */
[----:B------:R-:W-:-:S03]  /*1170*/  IMAD.HI.U32 R0, R8, R27, RZ ;  /* 0x0000001b08007227 */ /* 0x000fc600078e00ff */
[----:B------:R-:W-:Y:S01]  /*1180*/  IABS R23, R29 ;  /* 0x0000001d00177213 */ /* 0x000fe20000000000 */
[--C-:B------:R-:W-:Y:S01]  /*1190*/  @!P5 IMAD.IADD R15, R15, 0x1, -R26.reuse ;  /* 0x000000010f0fd824 */ /* 0x100fe200078e0a1a */
[----:B------:R-:W-:Y:S01]  /*11a0*/  ISETP.GE.AND P5, PT, R24, RZ, PT ;  /* 0x000000ff1800720c */ /* 0x000fe20003fa6270 */
[----:B------:R-:W-:Y:S01]  /*11b0*/  @!P6 IMAD.IADD R22, R22, 0x1, -R26 ;  /* 0x000000011616e824 */ /* 0x000fe200078e0a1a */
[C---:B------:R-:W-:Y:S01]  /*11c0*/  ISETP.GT.U32.AND P6, PT, R26.reuse, R5, PT ;  /* 0x000000051a00720c */ /* 0x040fe20003fc4070 */
[----:B------:R-:W-:Y:S02]  /*11d0*/  IMAD.MOV R0, RZ, RZ, -R0 ;  /* 0x000000ffff007224 */ /* 0x000fe400078e0a00 */
[----:B------:R-:W-:Y:S02]  /*11e0*/  @!P2 IMAD.IADD R21, R21, 0x1, -R26 ;  /* 0x000000011515a824 */ /* 0x000fe400078e0a1a */
[----:B------:R-:W-:Y:S01]  /*11f0*/  @!P3 IMAD.MOV R15, RZ, RZ, -R15 ;  /* 0x000000ffff0fb224 */ /* 0x000fe200078e0a0f */
[C---:B------:R-:W-:Y:S01]  /*1200*/  ISETP.GT.U32.AND P3, PT, R26.reuse, R22, PT ;  /* 0x000000161a00720c */ /* 0x040fe20003f64070 */
[C---:B------:R-:W-:Y:S01]  /*1210*/  IMAD R9, R26.reuse, R0, R27 ;  /* 0x000000001a097224 */ /* 0x040fe200078e021b */
[----:B------:R-:W-:Y:S01]  /*1220*/  ISETP.GT.U32.AND P2, PT, R26, R21, PT ;  /* 0x000000151a00720c */ /* 0x000fe20003f44070 */
[----:B------:R-:W-:Y:S01]  /*1230*/  IMAD.HI.U32 R0, R8, R23, RZ ;  /* 0x0000001708007227 */ /* 0x000fe200078e00ff */
[----:B------:R-:W1:Y:S03]  /*1240*/  LDS R27, [UR9] ;  /* 0x00000009ff1b7984 */ /* 0x000e660008000800 */
[----:B------:R-:W-:-:S02]  /*1250*/  IMAD.MOV R0, RZ, RZ, -R0 ;  /* 0x000000ffff007224 */ /* 0x000fc400078e0a00 */
[--C-:B------:R-:W-:Y:S02]  /*1260*/  @!P6 IMAD.IADD R5, R5, 0x1, -R26.reuse ;  /* 0x000000010505e824 */ /* 0x100fe400078e0a1a */
[----:B------:R-:W-:Y:S02]  /*1270*/  IMAD R23, R26, R0, R23 ;  /* 0x000000001a177224 */ /* 0x000fe400078e0217 */
[--C-:B------:R-:W-:Y:S01]  /*1280*/  @!P3 IMAD.IADD R22, R22, 0x1, -R26.reuse ;  /* 0x000000011616b824 */ /* 0x100fe200078e0a1a */
[C---:B------:R-:W-:Y:S01]  /*1290*/  ISETP.GT.U32.AND P6, PT, R26.reuse, R5, PT ;  /* 0x000000051a00720c */ /* 0x040fe20003fc4070 */
[----:B------:R-:W-:Y:S01]  /*12a0*/  @!P2 IMAD.IADD R21, R21, 0x1, -R26 ;  /* 0x000000011515a824 */ /* 0x000fe200078e0a1a */
[----:B------:R-:W-:Y:S01]  /*12b0*/  ISETP.GT.U32.AND P3, PT, R26, R23, PT ;  /* 0x000000171a00720c */ /* 0x000fe20003f64070 */
[----:B------:R-:W-:Y:S01]  /*12c0*/  IMAD.HI.U32 R0, R4, R2, RZ ;  /* 0x0000000204007227 */ /* 0x000fe200078e00ff */
[----:B------:R-:W-:Y:S02]  /*12d0*/  ISETP.GE.AND P2, PT, R11, RZ, PT ;  /* 0x000000ff0b00720c */ /* 0x000fe40003f46270 */
[----:B------:R-:W-:Y:S01]  /*12e0*/  IABS R11, R28 ;  /* 0x0000001c000b7213 */ /* 0x000fe20000000000 */
[----:B------:R-:W-:-:S02]  /*12f0*/  IMAD.MOV R0, RZ, RZ, -R0 ;  /* 0x000000ffff007224 */ /* 0x000fc400078e0a00 */
[----:B------:R-:W-:Y:S02]  /*1300*/  VIADD R197, R198, 0x80 ;  /* 0x00000080c6c57836 */ /* 0x000fe40000000000 */
[----:B------:R-:W-:-:S03]  /*1310*/  IMAD.HI.U32 R8, R8, R11, RZ ;  /* 0x0000000b08087227 */ /* 0x000fc600078e00ff */
[----:B------:R-:W-:Y:S01]  /*1320*/  IABS R24, R197 ;  /* 0x000000c500187213 */ /* 0x000fe20000000000 */
[----:B------:R-:W-:Y:S02]  /*1330*/  IMAD R0, R25, R0, R2 ;  /* 0x0000000019007224 */ /* 0x000fe400078e0202 */
[----:B------:R-:W-:Y:S02]  /*1340*/  IMAD.MOV R8, RZ, RZ, -R8 ;  /* 0x000000ffff087224 */ /* 0x000fe400078e0a08 */
[--C-:B------:R-:W-:Y:S01]  /*1350*/  @!P6 IMAD.IADD R5, R5, 0x1, -R26.reuse ;  /* 0x000000010505e824 */ /* 0x100fe200078e0a1a */
[C---:B------:R-:W-:Y:S01]  /*1360*/  ISETP.GT.U32.AND P6, PT, R26.reuse, R9, PT ;  /* 0x000000091a00720c */ /* 0x040fe20003fc4070 */
[----:B------:R-:W-:Y:S01]  /*1370*/  @!P3 IMAD.IADD R23, R23, 0x1, -R26 ;  /* 0x000000011717b824 */ /* 0x000fe200078e0a1a */
[----:B------:R-:W-:Y:S01]  /*1380*/  ISETP.GT.U32.AND P3, PT, R25, R0, PT ;  /* 0x000000001900720c */ /* 0x000fe20003f64070 */
[----:B------:R-:W-:Y:S02]  /*1390*/  IMAD R11, R26, R8, R11 ;  /* 0x000000081a0b7224 */ /* 0x000fe400078e020b */
[----:B------:R-:W-:Y:S01]  /*13a0*/  @!P5 IMAD.MOV R16, RZ, RZ, -R16 ;  /* 0x000000ffff10d224 */ /* 0x000fe200078e0a10 */
[----:B------:R-:W-:Y:S01]  /*13b0*/  ISETP.GE.AND P5, PT, R31, RZ, PT ;  /* 0x000000ff1f00720c */ /* 0x000fe20003fa6270 */
[----:B------:R-:W-:-:S02]  /*13c0*/  IMAD.MOV.U32 R8, RZ, RZ, R5 ;  /* 0x000000ffff087224 */ /* 0x000fc400078e0005 */
[----:B------:R-:W-:Y:S01]  /*13d0*/  IMAD.HI.U32 R4, R4, R24, RZ ;  /* 0x0000001804047227 */ /* 0x000fe200078e00ff */
[----:B-1----:R-:W-:-:S03]  /*13e0*/  R2UR UR8, R27 ;  /* 0x000000001b0872ca */ /* 0x002fc600000e0000 */
[----:B------:R-:W-:Y:S01]  /*13f0*/  @!P2 IMAD.MOV R8, RZ, RZ, -R8 ;  /* 0x000000ffff08a224 */ /* 0x000fe200078e0a08 */
[----:B------:R-:W-:Y:S01]  /*1400*/  BAR.SYNC.DEFER_BLOCKING 0x0 ;  /* 0x0000000000007b1d */ /* 0x000fe20000010000 */
[----:B------:R-:W-:Y:S01]  /*1410*/  ISETP.GT.U32.AND P2, PT, R26, R11, PT ;  /* 0x0000000b1a00720c */ /* 0x000fe20003f44070 */
[----:B------:R-:W-:Y:S02]  /*1420*/  IMAD.MOV R4, RZ, RZ, -R4 ;  /* 0x000000ffff047224 */ /* 0x000fe400078e0a04 */
[----:B------:R-:W-:Y:S02]  /*1430*/  @!P3 IMAD.IADD R0, R0, 0x1, -R25 ;  /* 0x000000010000b824 */ /* 0x000fe400078e0a19 */
[C---:B------:R-:W-:Y:S02]  /*1440*/  IMAD R2, R25.reuse, R4, R24 ;  /* 0x0000000419027224 */ /* 0x040fe400078e0218 */
[----:B------:R-:W-:Y:S01]  /*1450*/  @!P0 IMAD.MOV R18, RZ, RZ, -R18 ;  /* 0x000000ffff128224 */ /* 0x000fe200078e0a12 */
[----:B------:R-:W-:Y:S01]  /*1460*/  ISETP.GT.U32.AND P0, PT, R26, R23, PT ;  /* 0x000000171a00720c */ /* 0x000fe20003f04070 */
[----:B------:R-:W-:Y:S01]  /*1470*/  @!P5 IMAD.MOV R19, RZ, RZ, -R19 ;  /* 0x000000ffff13d224 */ /* 0x000fe200078e0a13 */
[----:B------:R-:W-:Y:S01]  /*1480*/  ISETP.GT.U32.AND P5, PT, R25, R0, PT ;  /* 0x000000001900720c */ /* 0x000fe20003fa4070 */
[--C-:B------:R-:W-:Y:S01]  /*1490*/  @!P6 IMAD.IADD R9, R9, 0x1, -R26.reuse ;  /* 0x000000010909e824 */ /* 0x100fe200078e0a1a */
[----:B------:R-:W-:Y:S01]  /*14a0*/  ISETP.GT.U32.AND P6, PT, R25, R2, PT ;  /* 0x000000021900720c */ /* 0x000fe20003fc4070 */
[----:B------:R-:W-:Y:S01]  /*14b0*/  @!P2 IMAD.IADD R11, R11, 0x1, -R26 ;  /* 0x000000010b0ba824 */ /* 0x000fe200078e0a1a */
[----:B------:R-:W1:Y:S01]  /*14c0*/  LDC.64 R4, c[0x0][0x3a0] ;  /* 0x0000e800ff047b82 */ /* 0x000e620000000a00 */
[----:B------:R-:W-:Y:S01]  /*14d0*/  @!P4 IMAD.MOV R17, RZ, RZ, -R17 ;  /* 0x000000ffff11c224 */ /* 0x000fe200078e0a11 */
[----:B------:R-:W-:Y:S01]  /*14e0*/  ISETP.GE.AND P4, PT, R32, RZ, PT ;  /* 0x000000ff2000720c */ /* 0x000fe20003f86270 */
[----:B------:R-:W-:Y:S01]  /*14f0*/  IMAD.SHL.U32 R24, R137, 0x200000, RZ ;  /* 0x0020000089187824 */ /* 0x000fe200078e00ff */
[----:B------:R-:W-:-:S02]  /*1500*/  ISETP.GT.U32.AND P2, PT, R26, R9, PT ;  /* 0x000000091a00720c */ /* 0x000fc40003f44070 */
[----:B------:R-:W-:Y:S01]  /*1510*/  ISETP.GT.U32.AND P3, PT, R26, R11, PT ;  /* 0x0000000b1a00720c */ /* 0x000fe20003f64070 */
[----:B------:R-:W-:Y:S01]  /*1520*/  @!P0 IMAD.IADD R23, R23, 0x1, -R26 ;  /* 0x0000000117178824 */ /* 0x000fe200078e0a1a */
[----:B------:R-:W-:Y:S01]  /*1530*/  ISETP.GE.AND P0, PT, R34, RZ, PT ;  /* 0x000000ff2200720c */ /* 0x000fe20003f06270 */
[--C-:B------:R-:W-:Y:S01]  /*1540*/  @!P5 IMAD.IADD R0, R0, 0x1, -R25.reuse ;  /* 0x000000010000d824 */ /* 0x100fe200078e0a19 */
[----:B------:R-:W-:Y:S01]  /*1550*/  ISETP.GE.AND P5, PT, R29, RZ, PT ;  /* 0x000000ff1d00720c */ /* 0x000fe20003fa6270 */
[----:B------:R-:W-:Y:S01]  /*1560*/  @!P6 IMAD.IADD R2, R2, 0x1, -R25 ;  /* 0x000000010202e824 */ /* 0x000fe200078e0a19 */
[----:B------:R-:W-:Y:S02]  /*1570*/  ISETP.GE.AND P6, PT, R33, RZ, PT ;  /* 0x000000ff2100720c */ /* 0x000fe40003fc6270 */
[----:B------:R-:W-:Y:S01]  /*1580*/  LOP3.LUT R24, R24, 0x600000, RZ, 0xc0, !PT ;  /* 0x0060000018187812 */ /* 0x000fe200078ec0ff */
[----:B------:R-:W-:Y:S01]  /*1590*/  @!P4 IMAD.MOV R20, RZ, RZ, -R20 ;  /* 0x000000ffff14c224 */ /* 0x000fe200078e0a14 */
[----:B------:R-:W-:Y:S01]  /*15a0*/  ISETP.GT.U32.AND P4, PT, R25, R2, PT ;  /* 0x000000021900720c */ /* 0x000fe20003f84070 */
[--C-:B------:R-:W-:Y:S01]  /*15b0*/  @!P2 IMAD.IADD R9, R9, 0x1, -R26.reuse ;  /* 0x000000010909a824 */ /* 0x100fe200078e0a1a */
[----:B------:R-:W-:Y:S01]  /*15c0*/  ISETP.GE.AND P2, PT, R30, RZ, PT ;  /* 0x000000ff1e00720c */ /* 0x000fe20003f46270 */
[----:B------:R-:W-:Y:S01]  /*15d0*/  @!P3 IMAD.IADD R11, R11, 0x1, -R26 ;  /* 0x000000010b0bb824 */ /* 0x000fe200078e0a1a */
[----:B------:R-:W-:Y:S01]  /*15e0*/  ISETP.GE.AND P3, PT, R28, RZ, PT ;  /* 0x000000ff1c00720c */ /* 0x000fe20003f66270 */
[----:B------:R-:W-:Y:S01]  /*15f0*/  @!P0 IMAD.MOV R22, RZ, RZ, -R22 ;  /* 0x000000ffff168224 */ /* 0x000fe200078e0a16 */
[----:B------:R-:W-:Y:S01]  /*1600*/  ISETP.GE.AND P0, PT, R198, RZ, PT ;  /* 0x000000ffc600720c */ /* 0x000fe20003f06270 */
[----:B------:R-:W-:Y:S01]  /*1610*/  @!P5 IMAD.MOV R23, RZ, RZ, -R23 ;  /* 0x000000ffff17d224 */ /* 0x000fe200078e0a17 */
[----:B------:R-:W-:Y:S01]  /*1620*/  ISETP.GE.AND P5, PT, R197, RZ, PT ;  /* 0x000000ffc500720c */ /* 0x000fe20003fa6270 */
[----:B------:R-:W-:Y:S01]  /*1630*/  @!P6 IMAD.MOV R21, RZ, RZ, -R21 ;  /* 0x000000ffff15e224 */ /* 0x000fe200078e0a15 */
[----:B------:R-:W-:Y:S01]  /*1640*/  R2UR UR10, R24 ;  /* 0x00000000180a72ca */ /* 0x000fe200000e0000 */
[----:B-1----:R-:W-:-:S02]  /*1650*/  VIADD R24, R4, 0xffffffff ;  /* 0xffffffff04187836 */ /* 0x002fc40000000000 */
[----:B------:R-:W-:Y:S01]  /*1660*/  @!P4 IMAD.IADD R2, R2, 0x1, -R25 ;  /* 0x000000010202c824 */ /* 0x000fe200078e0a19 */
[----:B------:R-:W-:Y:S01]  /*1670*/  ISETP.NE.AND P4, PT, R7, RZ, PT ;  /* 0x000000ff0700720c */ /* 0x000fe20003f85270 */
[----:B------:R-:W-:Y:S01]  /*1680*/  @!P2 IMAD.MOV R9, RZ, RZ, -R9 ;  /* 0x000000ffff09a224 */ /* 0x000fe200078e0a09 */
[----:B------:R-:W-:Y:S01]  /*1690*/  LOP3.LUT R7, RZ, R7, RZ, 0x33, !PT ;  /* 0x00000007ff077212 */ /* 0x000fe200078e33ff */
[----:B------:R-:W-:Y:S01]  /*16a0*/  @!P3 IMAD.MOV R11, RZ, RZ, -R11 ;  /* 0x000000ffff0bb224 */ /* 0x000fe200078e0a0b */
[----:B------:R-:W-:Y:S01]  /*16b0*/  ISETP.NE.AND P2, PT, R6, RZ, PT ;  /* 0x000000ff0600720c */ /* 0x000fe20003f45270 */
[----:B------:R-:W-:Y:S01]  /*16c0*/  @!P0 IMAD.MOV R0, RZ, RZ, -R0 ;  /* 0x000000ffff008224 */ /* 0x000fe200078e0a00 */
[C---:B------:R-:W-:Y:S01]  /*16d0*/  SEL R44, R7.reuse, R8, !P4 ;  /* 0x00000008072c7207 */ /* 0x040fe20006000000 */
[----:B------:R-:W-:Y:S01]  /*16e0*/  @!P5 IMAD.MOV R2, RZ, RZ, -R2 ;  /* 0x000000ffff02d224 */ /* 0x000fe200078e0a02 */
[C---:B------:R-:W-:Y:S01]  /*16f0*/  SEL R55, R7.reuse, R10, !P4 ;  /* 0x0000000a07377207 */ /* 0x040fe20006000000 */
[C---:B------:R-:W-:Y:S01]  /*1700*/  VIADD R25, R4.reuse, 0xfffffff7 ;  /* 0xfffffff704197836 */ /* 0x040fe20000000000 */
[C---:B------:R-:W-:Y:S01]  /*1710*/  SEL R57, R7.reuse, R12, !P4 ;  /* 0x0000000c07397207 */ /* 0x040fe20006000000 */
[C---:B------:R-:W-:Y:S01]  /*1720*/  VIADD R26, R4.reuse, 0xfffffff6 ;  /* 0xfffffff6041a7836 */ /* 0x040fe20000000000 */
[C---:B------:R-:W-:Y:S01]  /*1730*/  SEL R59, R7.reuse, R14, !P4 ;  /* 0x0000000e073b7207 */ /* 0x040fe20006000000 */
[----:B------:R-:W-:Y:S01]  /*1740*/  VIADD R8, R4, 0xfffffffd ;  /* 0xfffffffd04087836 */ /* 0x000fe20000000000 */
[----:B------:R-:W-:-:S02]  /*1750*/  SEL R61, R7, R13, !P4 ;  /* 0x0000000d073d7207 */ /* 0x000fc40006000000 */
[C---:B------:R-:W-:Y:S02]  /*1760*/  SEL R63, R7.reuse, R15, !P4 ;  /* 0x0000000f073f7207 */ /* 0x040fe40006000000 */
[C---:B------:R-:W-:Y:S02]  /*1770*/  SEL R65, R7.reuse, R16, !P4 ;  /* 0x0000001007417207 */ /* 0x040fe40006000000 */
[C---:B------:R-:W-:Y:S02]  /*1780*/  SEL R67, R7.reuse, R9, !P4 ;  /* 0x0000000907437207 */ /* 0x040fe40006000000 */
[C---:B------:R-:W-:Y:S02]  /*1790*/  SEL R69, R7.reuse, R17, !P4 ;  /* 0x0000001107457207 */ /* 0x040fe40006000000 */
[C---:B------:R-:W-:Y:S02]  /*17a0*/  SEL R71, R7.reuse, R18, !P4 ;  /* 0x0000001207477207 */ /* 0x040fe40006000000 */
[----:B------:R-:W-:-:S02]  /*17b0*/  SEL R73, R7, R19, !P4 ;  /* 0x0000001307497207 */ /* 0x000fc40006000000 */
[C---:B------:R-:W-:Y:S02]  /*17c0*/  SEL R75, R7.reuse, R20, !P4 ;  /* 0x00000014074b7207 */ /* 0x040fe40006000000 */
[C---:B------:R-:W-:Y:S02]  /*17d0*/  SEL R77, R7.reuse, R21, !P4 ;  /* 0x00000015074d7207 */ /* 0x040fe40006000000 */
[C---:B------:R-:W-:Y:S02]  /*17e0*/  SEL R79, R7.reuse, R22, !P4 ;  /* 0x00000016074f7207 */ /* 0x040fe40006000000 */
[C---:B------:R-:W-:Y:S02]  /*17f0*/  SEL R81, R7.reuse, R11, !P4 ;  /* 0x0000000b07517207 */ /* 0x040fe40006000000 */
[----:B------:R-:W-:Y:S02]  /*1800*/  SEL R45, R7, R23, !P4 ;  /* 0x00000017072d7207 */ /* 0x000fe40006000000 */
[----:B------:R-:W-:Y:S01]  /*1810*/  LOP3.LUT R7, RZ, R6, RZ, 0x33, !PT ;  /* 0x00000006ff077212 */ /* 0x000fe200078e33ff */
[----:B------:R-:W-:Y:S01]  /*1820*/  VIADD R6, R4, 0xfffffffe ;  /* 0xfffffffe04067836 */ /* 0x000fe20000000000 */
[----:B------:R-:W-:-:S02]  /*1830*/  ISETP.GE.U32.AND P3, PT, R24, 0x7ffffff0, PT ;  /* 0x7ffffff01800780c */ /* 0x000fc40003f66070 */
[C---:B------:R-:W-:Y:S02]  /*1840*/  SEL R0, R7.reuse, R0, !P2 ;  /* 0x0000000007007207 */ /* 0x040fe40005000000 */
[----:B------:R-:W-:Y:S02]  /*1850*/  SEL R2, R7, R2, !P2 ;  /* 0x0000000207027207 */ /* 0x000fe40005000000 */
[----:B------:R-:W-:Y:S01]  /*1860*/  ISETP.GE.U32.AND P6, PT, R25, 0x7fffffe8, PT ;  /* 0x7fffffe81900780c */ /* 0x000fe20003fc6070 */
[-C--:B------:R-:W-:Y:S01]  /*1870*/  IMAD R0, R0, R5.reuse, RZ ;  /* 0x0000000500007224 */ /* 0x080fe200078e02ff */
[----:B------:R-:W-:Y:S01]  /*1880*/  ISETP.GE.U32.AND P4, PT, R26, 0x7fffffe7, PT ;  /* 0x7fffffe71a00780c */ /* 0x000fe20003f86070 */
[----:B------:R-:W-:Y:S01]  /*1890*/  IMAD R5, R2, R5, RZ ;  /* 0x0000000502057224 */ /* 0x000fe200078e02ff */
[----:B------:R-:W-:Y:S02]  /*18a0*/  ISETP.GE.U32.AND P0, PT, R6, 0x7fffffef, PT ;  /* 0x7fffffef0600780c */ /* 0x000fe40003f06070 */
[----:B------:R-:W-:Y:S01]  /*18b0*/  ISETP.GE.U32.AND P5, PT, R8, 0x7fffffee, PT ;  /* 0x7fffffee0800780c */ /* 0x000fe20003fa6070 */
[----:B----4-:R-:W-:-:S12]  /*18c0*/  BRA.U UP0, `(.L_x_5) ;  /* 0x0000000100187547 */ /* 0x010fd8000b800000 */
[----:B------:R-:W-:Y:S01]  /*18d0*/  ELECT P2, URZ, PT ;  /* 0x0000000000ff782f */ /* 0x000fe20003840000 */
[----:B------:R-:W-:Y:S01]  /*18e0*/  IMAD.MOV.U32 R2, RZ, RZ, 0x1 ;  /* 0x00000001ff027424 */ /* 0x000fe200078e00ff */
[----:B------:R-:W-:Y:S01]  /*18f0*/  UMOV UR5, 0x40 ;  /* 0x0000004000057882 */ /* 0x000fe20000000000 */
[----:B------:R-:W-:Y:S01]  /*1900*/  UVIRTCOUNT.DEALLOC.SMPOOL 0x80 ;  /* 0x000000800000784c */ /* 0x000fe20000000000 */
[----:B------:R-:W-:-:S09]  /*1910*/  ULEA UR5, UR4, UR5, 0x18 ;  /* 0x0000000504057291 */ /* 0x000fd2000f8ec0ff */
[----:B------:R1:W-:Y:S03]  /*1920*/  @P2 STS.U8 [UR5], R2 ;  /* 0x00000002ff002988 */ /* 0x0003e60008000005 */
.L_x_5:
[----:B------:R-:W-:Y:S01]  /*1930*/  UIADD3 UR10, UPT, UPT, UR8, UR10, URZ ;  /* 0x0000000a080a7290 */ /* 0x000fe2000fffe0ff */
[C---:B------:R-:W-:Y:S01]  /*1940*/  LEA R6, P2, R0.reuse, UR12, 0x1 ;  /* 0x0000000c00067c11 */ /* 0x040fe2000f8408ff */
[----:B------:R-:W-:Y:S01]  /*1950*/  VOTEU.ALL UP1, P1 ;  /* 0x0000000000ff7886 */ /* 0x000fe20000820000 */
[----:B------:R-:W-:Y:S01]  /*1960*/  UMOV UR4, 0x1 ;  /* 0x0000000100047882 */ /* 0x000fe20000000000 */
[----:B------:R-:W-:Y:S01]  /*1970*/  UIADD3 UR7, UPT, UPT, UR9, 0x6000, URZ ;  /* 0x0000600009077890 */ /* 0x000fe2000fffe0ff */
[----:B------:R-:W-:Y:S01]  /*1980*/  LEA.HI.X.SX32 R7, R0, UR13, 0x1, P2 ;  /* 0x0000000d00077c11 */ /* 0x000fe200090f0eff */
[----:B------:R-:W-:Y:S01]  /*1990*/  VOTEU.ALL UP2, P1 ;  /* 0x0000000000ff7886 */ /* 0x000fe20000840000 */
[C---:B------:R-:W-:Y:S01]  /*19a0*/  LEA R8, P2, R5.reuse, UR12, 0x1 ;  /* 0x0000000c05087c11 */ /* 0x040fe2000f8408ff */
[----:B------:R-:W2:Y:S01]  /*19b0*/  LDC.64 R10, c[0x0][0x3a8] ;  /* 0x0000ea00ff0a7b82 */ /* 0x000ea20000000a00 */
[----:B------:R-:W-:Y:S01]  /*19c0*/  STTM.x64 tmem[UR10], RZ ;  /* 0x000000ff000079ed */ /* 0x000fe2000834000a */
[----:B------:R-:W-:Y:S01]  /*19d0*/  STTM.x64 tmem[UR10+0x40], RZ ;  /* 0x000040ff000079ed */ /* 0x000fe2000834000a */
[----:B------:R-:W-:Y:S01]  /*19e0*/  STTM.x64 tmem[UR10+0x80], RZ ;  /* 0x000080ff000079ed */ /* 0x000fe2000834000a */
[----:B------:R-:W-:Y:S01]  /*19f0*/  STTM.x64 tmem[UR10+0xc0], RZ ;  /* 0x0000c0ff000079ed */ /* 0x000fe2000834000a */
[----:B------:R-:W3:Y:S01]  /*1a00*/  FENCE.VIEW.ASYNC.T ;  /* 0x00000000000073c6 */ /* 0x000ee20000000200 */
[----:B------:R-:W-:Y:S01]  /*1a10*/  LEA.HI.X.SX32 R9, R5, UR13, 0x1, P2 ;  /* 0x0000000d05097c11 */ /* 0x000fe200090f0eff */
[----:B------:R-:W-:Y:S01]  /*1a20*/  UMOV UR11, UR7 ;  /* 0x00000007000b7c82 */ /* 0x000fe20008000000 */
[----:B------:R-:W-:-:S04]  /*1a30*/  @!UP1 UIADD3 UR12, UPT, UPT, -UR4, 0x100000, URZ ;  /* 0x00100000040c9890 */ /* 0x000fc8000fffe1ff */
[----:B------:R-:W-:Y:S02]  /*1a40*/  @!UP1 USHF.L.U32 UR13, UR12, 0xb, URZ ;  /* 0x0000000b0c0d9899 */ /* 0x000fe400080006ff */
[----:B------:R-:W-:Y:S01]  /*1a50*/  @!UP1 USHF.L.U32 UR12, UR12, 0x1, URZ ;  /* 0x000000010c0c9899 */ /* 0x000fe200080006ff */
[----:B---3--:R-:W-:Y:S01]  /*1a60*/  BAR.SYNC.DEFER_BLOCKING 0x0 ;  /* 0x0000000000007b1d */ /* 0x008fe20000010000 */
[----:B------:R-:W-:Y:S01]  /*1a70*/  PRMT R102, RZ, 0x7610, R102 ;  /* 0x00007610ff667816 */ /* 0x000fe20000000066 */
[C---:B------:R-:W-:Y:S01]  /*1a80*/  VIADD R0, R4.reuse, 0xfffffffc ;  /* 0xfffffffc04007836 */ /* 0x040fe20000000000 */
[----:B------:R-:W-:Y:S01]  /*1a90*/  PRMT R104, RZ, 0x7610, R104 ;  /* 0x00007610ff687816 */ /* 0x000fe20000000068 */
[----:B-1----:R-:W-:Y:S01]  /*1aa0*/  VIADD R2, R4, 0xfffffff5 ;  /* 0xfffffff504027836 */ /* 0x002fe20000000000 */
[----:B------:R-:W-:Y:S01]  /*1ab0*/  PRMT R119, RZ, 0x7610, R119 ;  /* 0x00007610ff777816 */ /* 0x000fe20000000077 */
[----:B------:R-:W1:Y:S01]  /*1ac0*/  LDCU UR5, c[0x0][0x3b0] ;  /* 0x00007600ff0577ac */ /* 0x000e620008000800 */
[----:B------:R-:W-:-:S02]  /*1ad0*/  PRMT R120, RZ, 0x7610, R120 ;  /* 0x00007610ff787816 */ /* 0x000fc40000000078 */
[----:B------:R-:W-:Y:S01]  /*1ae0*/  ISETP.GE.U32.AND P2, PT, R2, 0x7fffffe6, PT ;  /* 0x7fffffe60200780c */ /* 0x000fe20003f46070 */
[----:B------:R-:W3:Y:S02]  /*1af0*/  FENCE.VIEW.ASYNC.S ;  /* 0x00000000000073c6 */ /* 0x000ee40000000000 */
[----:B---3--:R3:W4:Y:S02]  /*1b00*/  @!UP2 SYNCS.EXCH.64 URZ, [UR11], UR12 ;  /* 0x0000000c0bffa5b2 */ /* 0x0087240008000100 */
[----:B----4-:R-:W-:Y:S01]  /*1b10*/  BAR.SYNC.DEFER_BLOCKING 0x0 ;  /* 0x0000000000007b1d */ /* 0x010fe20000010000 */
[C---:B--2---:R-:W-:Y:S02]  /*1b20*/  IMAD.SHL.U32 R15, R10.reuse, 0x8, RZ ;  /* 0x000000080a0f7824 */ /* 0x044fe400078e00ff */
[----:B------:R-:W-:Y:S02]  /*1b30*/  IMAD R19, R10, 0x9, RZ ;  /* 0x000000090a137824 */ /* 0x000fe400078e02ff */
[----:B------:R-:W-:-:S04]  /*1b40*/  IMAD.WIDE R12, R15, 0x2, R6 ;  /* 0x000000020f0c7825 */ /* 0x000fc800078e0206 */
[----:B------:R-:W-:Y:S01]  /*1b50*/  IMAD.WIDE R14, R15, 0x2, R8 ;  /* 0x000000020f0e7825 */ /* 0x000fe200078e0208 */
[----:B------:R-:W-:-:S03]  /*1b60*/  PRMT R121, RZ, 0x7610, R121 ;  /* 0x00007610ff797816 */ /* 0x000fc60000000079 */
[----:B------:R-:W-:Y:S01]  /*1b70*/  IMAD.SHL.U32 R27, R10, 0x2, RZ ;  /* 0x000000020a1b7824 */ /* 0x000fe200078e00ff */
[----:B------:R-:W-:Y:S01]  /*1b80*/  PRMT R122, RZ, 0x7610, R122 ;  /* 0x00007610ff7a7816 */ /* 0x000fe2000000007a */
[----:B------:R-:W-:Y:S01]  /*1b90*/  IMAD.WIDE R16, R19, 0x2, R6 ;  /* 0x0000000213107825 */ /* 0x000fe200078e0206 */
[----:B------:R-:W-:Y:S02]  /*1ba0*/  PRMT R107, RZ, 0x7610, R107 ;  /* 0x00007610ff6b7816 */ /* 0x000fe4000000006b */
[----:B------:R-:W-:Y:S01]  /*1bb0*/  PRMT R108, RZ, 0x7610, R108 ;  /* 0x00007610ff6c7816 */ /* 0x000fe2000000006c */
[----:B0-----:R-:W2:Y:S04]  /*1bc0*/  @!P3 LDG.E.U16 R102, desc[UR22][R6.64] ;  /* 0x000000160666b981 */ /* 0x001ea8000c1e1500 */
[----:B------:R-:W4:Y:S01]  /*1bd0*/  @!P3 LDG.E.U16 R104, desc[UR22][R8.64] ;  /* 0x000000160868b981 */ /* 0x000f22000c1e1500 */
[----:B------:R-:W-:Y:S01]  /*1be0*/  ISETP.GE.U32.AND P3, PT, R0, 0x7fffffed, PT ;  /* 0x7fffffed0000780c */ /* 0x000fe20003f66070 */
[----:B------:R-:W-:-:S02]  /*1bf0*/  VIADD R0, R4, 0xfffffff4 ;  /* 0xfffffff404007836 */ /* 0x000fc40000000000 */
[----:B------:R-:W-:Y:S01]  /*1c00*/  IMAD.WIDE R18, R19, 0x2, R8 ;  /* 0x0000000213127825 */ /* 0x000fe200078e0208 */
[----:B------:R-:W5:Y:S03]  /*1c10*/  @!P6 LDG.E.U16 R119, desc[UR22][R12.64] ;  /* 0x000000160c77e981 */ /* 0x000f66000c1e1500 */
[C---:B------:R-:W-:Y:S01]  /*1c20*/  IMAD.WIDE R24, R27.reuse, 0x2, R6 ;  /* 0x000000021b187825 */ /* 0x040fe200078e0206 */
[----:B------:R-:W2:Y:S01]  /*1c30*/  @!P6 LDG.E.U16 R120, desc[UR22][R14.64] ;  /* 0x000000160e78e981 */ /* 0x000ea2000c1e1500 */
[----:B------:R-:W-:Y:S02]  /*1c40*/  ISETP.GE.U32.AND P6, PT, R0, 0x7fffffe5, PT ;  /* 0x7fffffe50000780c */ /* 0x000fe40003fc6070 */
[----:B------:R-:W-:Y:S01]  /*1c50*/  VIADD R2, R4, 0xfffffffb ;  /* 0xfffffffb04027836 */ /* 0x000fe20000000000 */
[----:B------:R-:W3:Y:S01]  /*1c60*/  @!P4 LDG.E.U16 R121, desc[UR22][R16.64] ;  /* 0x000000161079c981 */ /* 0x000ee2000c1e1500 */
[----:B------:R-:W-:Y:S01]  /*1c70*/  IMAD.WIDE R26, R27, 0x2, R8 ;  /* 0x000000021b1a7825 */ /* 0x000fe200078e0208 */
[----:B------:R-:W-:-:S02]  /*1c80*/  PRMT R105, RZ, 0x7610, R105 ;  /* 0x00007610ff697816 */ /* 0x000fc40000000069 */
[----:B------:R-:W3:Y:S01]  /*1c90*/  @!P4 LDG.E.U16 R122, desc[UR22][R18.64] ;  /* 0x00000016127ac981 */ /* 0x000ee2000c1e1500 */
[----:B------:R-:W-:Y:S02]  /*1ca0*/  VIADD R0, R4, 0xfffffffa ;  /* 0xfffffffa04007836 */ /* 0x000fe40000000000 */
[C---:B------:R-:W-:Y:S01]  /*1cb0*/  IMAD R33, R10.reuse, 0xa, RZ ;  /* 0x0000000a0a217824 */ /* 0x040fe200078e02ff */
[----:B------:R-:W-:Y:S01]  /*1cc0*/  PRMT R106, RZ, 0x7610, R106 ;  /* 0x00007610ff6a7816 */ /* 0x000fe2000000006a */
[----:B------:R-:W-:Y:S01]  /*1cd0*/  IMAD.WIDE R20, R10, 0x2, R6 ;  /* 0x000000020a147825 */ /* 0x000fe200078e0206 */
[----:B------:R-:W-:Y:S01]  /*1ce0*/  ISETP.GE.U32.AND P4, PT, R2, 0x7fffffec, PT ;  /* 0x7fffffec0200780c */ /* 0x000fe20003f86070 */
[----:B------:R-:W3:Y:S01]  /*1cf0*/  @!P5 LDG.E.U16 R107, desc[UR22][R24.64] ;  /* 0x00000016186bd981 */ /* 0x000ee2000c1e1500 */
[----:B------:R-:W-:Y:S01]  /*1d00*/  PRMT R123, RZ, 0x7610, R123 ;  /* 0x00007610ff7b7816 */ /* 0x000fe2000000007b */
[----:B------:R-:W-:Y:S01]  /*1d10*/  IMAD.WIDE R22, R10, 0x2, R8 ;  /* 0x000000020a167825 */ /* 0x000fe200078e0208 */
[----:B------:R-:W-:Y:S01]  /*1d20*/  PRMT R124, RZ, 0x7610, R124 ;  /* 0x00007610ff7c7816 */ /* 0x000fe2000000007c */
[----:B------:R-:W3:Y:S01]  /*1d30*/  @!P5 LDG.E.U16 R108, desc[UR22][R26.64] ;  /* 0x000000161a6cd981 */ /* 0x000ee2000c1e1500 */
[----:B------:R-:W-:Y:S01]  /*1d40*/  ISETP.GE.U32.AND P5, PT, R0, 0x7fffffeb, PT ;  /* 0x7fffffeb0000780c */ /* 0x000fe20003fa6070 */
[----:B------:R-:W-:Y:S01]  /*1d50*/  IMAD.WIDE R28, R33, 0x2, R6 ;  /* 0x00000002211c7825 */ /* 0x000fe200078e0206 */
[----:B------:R-:W-:Y:S01]  /*1d60*/  PRMT R109, RZ, 0x7610, R109 ;  /* 0x00007610ff6d7816 */ /* 0x000fe2000000006d */
[----:B------:R-:W3:Y:S02]  /*1d70*/  @!P0 LDG.E.U16 R105, desc[UR22][R20.64] ;  /* 0x0000001614698981 */ /* 0x000ee4000c1e1500 */
[----:B------:R-:W-:-:S02]  /*1d80*/  VIADD R2, R4, 0xfffffff3 ;  /* 0xfffffff304027836 */ /* 0x000fc40000000000 */
[----:B------:R-:W-:Y:S01]  /*1d90*/  IMAD R35, R10, 0x3, RZ ;  /* 0x000000030a237824 */ /* 0x000fe200078e02ff */
[----:B------:R-:W3:Y:S01]  /*1da0*/  @!P0 LDG.E.U16 R106, desc[UR22][R22.64] ;  /* 0x00000016166a8981 */ /* 0x000ee2000c1e1500 */
[----:B------:R-:W-:Y:S01]  /*1db0*/  IMAD.WIDE R32, R33, 0x2, R8 ;  /* 0x0000000221207825 */ /* 0x000fe200078e0208 */
[----:B------:R-:W-:-:S03]  /*1dc0*/  PRMT R110, RZ, 0x7610, R110 ;  /* 0x00007610ff6e7816 */ /* 0x000fc6000000006e */
[----:B------:R-:W-:Y:S01]  /*1dd0*/  VIADD R0, R4, 0xfffffff2 ;  /* 0xfffffff204007836 */ /* 0x000fe20000000000 */
[----:B------:R-:W-:Y:S01]  /*1de0*/  ISETP.GE.U32.AND P0, PT, R2, 0x7fffffe4, PT ;  /* 0x7fffffe40200780c */ /* 0x000fe20003f06070 */
[C---:B------:R-:W-:Y:S01]  /*1df0*/  IMAD.WIDE R30, R35.reuse, 0x2, R6 ;  /* 0x00000002231e7825 */ /* 0x040fe200078e0206 */
[----:B------:R-:W3:Y:S03]  /*1e00*/  @!P2 LDG.E.U16 R123, desc[UR22][R28.64] ;  /* 0x000000161c7ba981 */ /* 0x000ee6000c1e1500 */
[----:B------:R-:W-:Y:S01]  /*1e10*/  IMAD.WIDE R34, R35, 0x2, R8 ;  /* 0x0000000223227825 */ /* 0x000fe200078e0208 */
[----:B------:R-:W3:Y:S01]  /*1e20*/  @!P2 LDG.E.U16 R124, desc[UR22][R32.64] ;  /* 0x00000016207ca981 */ /* 0x000ee2000c1e1500 */
[----:B------:R-:W-:Y:S02]  /*1e30*/  ISETP.GE.U32.AND P2, PT, R0, 0x7fffffe3, PT ;  /* 0x7fffffe30000780c */ /* 0x000fe40003f46070 */
[----:B------:R-:W-:Y:S01]  /*1e40*/  VIADD R2, R4, 0xfffffff9 ;  /* 0xfffffff904027836 */ /* 0x000fe20000000000 */
[----:B------:R-:W-:Y:S01]  /*1e50*/  LOP3.LUT R0, R3, 0xf, RZ, 0xc0, !PT ;  /* 0x0000000f03007812 */ /* 0x000fe200078ec0ff */
[C---:B------:R-:W-:Y:S01]  /*1e60*/  IMAD R41, R10.reuse, 0xb, RZ ;  /* 0x0000000b0a297824 */ /* 0x040fe200078e02ff */
[----:B------:R-:W3:Y:S01]  /*1e70*/  @!P3 LDG.E.U16 R109, desc[UR22][R30.64] ;  /* 0x000000161e6db981 */ /* 0x000ee2000c1e1500 */
[----:B------:R-:W-:Y:S01]  /*1e80*/  PRMT R125, RZ, 0x7610, R125 ;  /* 0x00007610ff7d7816 */ /* 0x000fe2000000007d */
[----:B------:R-:W-:Y:S01]  /*1e90*/  IMAD R49, R10, 0xc, RZ ;  /* 0x0000000c0a317824 */ /* 0x000fe200078e02ff */
[----:B------:R-:W-:Y:S01]  /*1ea0*/  PRMT R126, RZ, 0x7610, R126 ;  /* 0x00007610ff7e7816 */ /* 0x000fe2000000007e */
[----:B------:R-:W3:Y:S01]  /*1eb0*/  @!P3 LDG.E.U16 R110, desc[UR22][R34.64] ;  /* 0x00000016226eb981 */ /* 0x000ee2000c1e1500 */
[----:B------:R-:W-:Y:S01]  /*1ec0*/  IMAD.WIDE R36, R41, 0x2, R6 ;  /* 0x0000000229247825 */ /* 0x000fe200078e0206 */
[----:B------:R-:W-:-:S03]  /*1ed0*/  ISETP.GE.U32.AND P3, PT, R2, 0x7fffffea, PT ;  /* 0x7fffffea0200780c */ /* 0x000fc60003f66070 */
[----:B------:R-:W-:Y:S01]  /*1ee0*/  IMAD.WIDE R40, R41, 0x2, R8 ;  /* 0x0000000229287825 */ /* 0x000fe200078e0208 */
[----:B------:R-:W-:Y:S01]  /*1ef0*/  PRMT R127, RZ, 0x7610, R127 ;  /* 0x00007610ff7f7816 */ /* 0x000fe2000000007f */
[----:B------:R-:W3:Y:S02]  /*1f00*/  @!P6 LDG.E.U16 R125, desc[UR22][R36.64] ;  /* 0x00000016247de981 */ /* 0x000ee4000c1e1500 */
[----:B------:R-:W-:Y:S01]  /*1f10*/  IMAD R2, R0, R11, RZ ;  /* 0x0000000b00027224 */ /* 0x000fe200078e02ff */
[----:B------:R-:W-:Y:S01]  /*1f20*/  PRMT R128, RZ, 0x7610, R128 ;  /* 0x00007610ff807816 */ /* 0x000fe20000000080 */
[----:B------:R-:W-:Y:S01]  /*1f30*/  IMAD.WIDE R46, R49, 0x2, R6 ;  /* 0x00000002312e7825 */ /* 0x000fe200078e0206 */
[----:B------:R-:W3:Y:S03]  /*1f40*/  @!P6 LDG.E.U16 R126, desc[UR22][R40.64] ;  /* 0x00000016287ee981 */ /* 0x000ee6000c1e1500 */
[----:B------:R-:W-:-:S02]  /*1f50*/  IMAD R53, R10, 0x5, RZ ;  /* 0x000000050a357824 */ /* 0x000fc400078e02ff */
[----:B------:R-:W-:Y:S01]  /*1f60*/  IMAD.WIDE R48, R49, 0x2, R8 ;  /* 0x0000000231307825 */ /* 0x000fe200078e0208 */
[----:B------:R-:W-:Y:S01]  /*1f70*/  LEA R82, P6, R2, UR14, 0x1 ;  /* 0x0000000e02527c11 */ /* 0x000fe2000f8c08ff */
[----:B------:R-:W3:Y:S02]  /*1f80*/  @!P0 LDG.E.U16 R127, desc[UR22][R46.64] ;  /* 0x000000162e7f8981 */ /* 0x000ee4000c1e1500 */
[----:B-1----:R-:W-:Y:S02]  /*1f90*/  IMAD R55, R55, UR5, RZ ;  /* 0x0000000537377c24 */ /* 0x002fe4000f8e02ff */
[----:B------:R-:W-:Y:S01]  /*1fa0*/  IMAD.SHL.U32 R43, R10, 0x4, RZ ;  /* 0x000000040a2b7824 */ /* 0x000fe200078e00ff */
[----:B------:R-:W-:Y:S01]  /*1fb0*/  PRMT R113, RZ, 0x7610, R113 ;  /* 0x00007610ff717816 */ /* 0x000fe20000000071 */
[C---:B------:R-:W-:Y:S01]  /*1fc0*/  IMAD.WIDE R50, R53.reuse, 0x2, R6 ;  /* 0x0000000235327825 */ /* 0x040fe200078e0206 */
[----:B------:R-:W-:Y:S01]  /*1fd0*/  PRMT R114, RZ, 0x7610, R114 ;  /* 0x00007610ff727816 */ /* 0x000fe20000000072 */
[----:B------:R-:W3:Y:S01]  /*1fe0*/  @!P0 LDG.E.U16 R128, desc[UR22][R48.64] ;  /* 0x0000001630808981 */ /* 0x000ee2000c1e1500 */
[----:B------:R-:W-:Y:S01]  /*1ff0*/  PRMT R111, RZ, 0x7610, R111 ;  /* 0x00007610ff6f7816 */ /* 0x000fe2000000006f */
[----:B------:R-:W-:Y:S01]  /*2000*/  IMAD.WIDE R52, R53, 0x2, R8 ;  /* 0x0000000235347825 */ /* 0x000fe200078e0208 */
[----:B------:R-:W-:Y:S01]  /*2010*/  PRMT R112, RZ, 0x7610, R112 ;  /* 0x00007610ff707816 */ /* 0x000fe20000000070 */
[----:B------:R-:W3:Y:S01]  /*2020*/  @!P5 LDG.E.U16 R113, desc[UR22][R50.64] ;  /* 0x000000163271d981 */ /* 0x000ee2000c1e1500 */
[----:B------:R-:W-:Y:S01]  /*2030*/  LEA.HI.X.SX32 R86, R2, UR15, 0x1, P6 ;  /* 0x0000000f02567c11 */ /* 0x000fe2000b0f0eff */
[----:B------:R-:W-:Y:S01]  /*2040*/  IMAD.WIDE R38, R43, 0x2, R6 ;  /* 0x000000022b267825 */ /* 0x000fe200078e0206 */
[----:B------:R-:W-:Y:S01]  /*2050*/  LEA R54, P0, R55, R82, 0x1 ;  /* 0x0000005237367211 */ /* 0x000fe200078008ff */
[----:B------:R-:W3:Y:S02]  /*2060*/  @!P5 LDG.E.U16 R114, desc[UR22][R52.64] ;  /* 0x000000163472d981 */ /* 0x000ee4000c1e1500 */
[----:B------:R-:W-:-:S02]  /*2070*/  IMAD R57, R57, UR5, RZ ;  /* 0x0000000539397c24 */ /* 0x000fc4000f8e02ff */
[----:B------:R-:W-:Y:S02]  /*2080*/  IMAD R61, R61, UR5, RZ ;  /* 0x000000053d3d7c24 */ /* 0x000fe4000f8e02ff */
[----:B------:R-:W-:Y:S01]  /*2090*/  IMAD.WIDE R42, R43, 0x2, R8 ;  /* 0x000000022b2a7825 */ /* 0x000fe200078e0208 */
[----:B------:R-:W-:Y:S01]  /*20a0*/  LEA.HI.X.SX32 R55, R55, R86, 0x1, P0 ;  /* 0x0000005637377211 */ /* 0x000fe200000f0eff */
[----:B------:R-:W3:Y:S02]  /*20b0*/  @!P4 LDG.E.U16 R111, desc[UR22][R38.64] ;  /* 0x00000016266fc981 */ /* 0x000ee4000c1e1500 */
[----:B------:R-:W-:Y:S01]  /*20c0*/  VIADD R5, R4, 0xfffffff1 ;  /* 0xfffffff104057836 */ /* 0x000fe20000000000 */
[-C--:B------:R-:W-:Y:S01]  /*20d0*/  LEA R56, P5, R57, R82.reuse, 0x1 ;  /* 0x0000005239387211 */ /* 0x080fe200078a08ff */
[----:B------:R-:W-:Y:S01]  /*20e0*/  IMAD R63, R63, UR5, RZ ;  /* 0x000000053f3f7c24 */ /* 0x000fe2000f8e02ff */
[----:B------:R-:W-:Y:S01]  /*20f0*/  LEA R60, P0, R61, R82, 0x1 ;  /* 0x000000523d3c7211 */ /* 0x000fe200078008ff */
[----:B------:R-:W-:Y:S01]  /*2100*/  IMAD R67, R67, UR5, RZ ;  /* 0x0000000543437c24 */ /* 0x000fe2000f8e02ff */
[----:B------:R-:W3:Y:S01]  /*2110*/  @!P4 LDG.E.U16 R112, desc[UR22][R42.64] ;  /* 0x000000162a70c981 */ /* 0x000ee2000c1e1500 */
[----:B------:R-:W-:Y:S01]  /*2120*/  ISETP.GE.U32.AND P4, PT, R5, 0x7fffffe2, PT ;  /* 0x7fffffe20500780c */ /* 0x000fe20003f86070 */
[----:B------:R-:W-:Y:S01]  /*2130*/  IMAD R5, R44, UR5, RZ ;  /* 0x000000052c057c24 */ /* 0x000fe2000f8e02ff */
[-C--:B------:R-:W-:Y:S01]  /*2140*/  LEA.HI.X.SX32 R57, R57, R86.reuse, 0x1, P5 ;  /* 0x0000005639397211 */ /* 0x080fe200028f0eff */
[----:B------:R-:W-:Y:S01]  /*2150*/  IMAD R69, R69, UR5, RZ ;  /* 0x0000000545457c24 */ /* 0x000fe2000f8e02ff */
[----:B------:R-:W-:Y:S01]  /*2160*/  LEA.HI.X.SX32 R61, R61, R86, 0x1, P0 ;  /* 0x000000563d3d7211 */ /* 0x000fe200000f0eff */
[----:B------:R-:W-:Y:S01]  /*2170*/  IMAD R73, R73, UR5, RZ ;  /* 0x0000000549497c24 */ /* 0x000fe2000f8e02ff */
[----:B------:R-:W-:-:S02]  /*2180*/  LEA R62, P5, R63, R82, 0x1 ;  /* 0x000000523f3e7211 */ /* 0x000fc400078a08ff */
[-C--:B------:R-:W-:Y:S01]  /*2190*/  LEA R66, P0, R67, R82.reuse, 0x1 ;  /* 0x0000005243427211 */ /* 0x080fe200078008ff */
[----:B------:R-:W-:Y:S01]  /*21a0*/  IMAD R59, R59, UR5, RZ ;  /* 0x000000053b3b7c24 */ /* 0x000fe2000f8e02ff */
[----:B------:R-:W-:Y:S01]  /*21b0*/  LEA R44, P6, R5, R82, 0x1 ;  /* 0x00000052052c7211 */ /* 0x000fe200078c08ff */
[----:B------:R-:W-:Y:S01]  /*21c0*/  IMAD R75, R75, UR5, RZ ;  /* 0x000000054b4b7c24 */ /* 0x000fe2000f8e02ff */
[-C--:B------:R-:W-:Y:S01]  /*21d0*/  LEA.HI.X.SX32 R63, R63, R86.reuse, 0x1, P5 ;  /* 0x000000563f3f7211 */ /* 0x080fe200028f0eff */
[----:B------:R-:W-:Y:S01]  /*21e0*/  IMAD R79, R79, UR5, RZ ;  /* 0x000000054f4f7c24 */ /* 0x000fe2000f8e02ff */
[----:B------:R-:W-:Y:S01]  /*21f0*/  LEA.HI.X.SX32 R67, R67, R86, 0x1, P0 ;  /* 0x0000005643437211 */ /* 0x000fe200000f0eff */
[----:B------:R-:W-:Y:S01]  /*2200*/  IMAD R83, R45, UR5, RZ ;  /* 0x000000052d537c24 */ /* 0x000fe2000f8e02ff */
[-C--:B------:R-:W-:Y:S02]  /*2210*/  LEA R68, P5, R69, R82.reuse, 0x1 ;  /* 0x0000005245447211 */ /* 0x080fe400078a08ff */
[----:B------:R-:W-:Y:S01]  /*2220*/  LEA R72, P0, R73, R82, 0x1 ;  /* 0x0000005249487211 */ /* 0x000fe200078008ff */
[----:B------:R-:W-:Y:S01]  /*2230*/  IMAD R65, R65, UR5, RZ ;  /* 0x0000000541417c24 */ /* 0x000fe2000f8e02ff */
[----:B------:R-:W-:-:S02]  /*2240*/  LEA.HI.X.SX32 R45, R5, R86, 0x1, P6 ;  /* 0x00000056052d7211 */ /* 0x000fc400030f0eff */
[----:B------:R-:W-:Y:S01]  /*2250*/  LEA R58, P6, R59, R82, 0x1 ;  /* 0x000000523b3a7211 */ /* 0x000fe200078c08ff */
[----:B------:R-:W-:Y:S01]  /*2260*/  VIADD R2, R4, 0xf ;  /* 0x0000000f04027836 */ /* 0x000fe20000000000 */
[-C--:B------:R-:W-:Y:S01]  /*2270*/  LEA.HI.X.SX32 R69, R69, R86.reuse, 0x1, P5 ;  /* 0x0000005645457211 */ /* 0x080fe200028f0eff */
[----:B------:R-:W-:Y:S01]  /*2280*/  IMAD R81, R81, UR5, RZ ;  /* 0x0000000551517c24 */ /* 0x000fe2000f8e02ff */
[----:B------:R-:W-:Y:S02]  /*2290*/  LEA.HI.X.SX32 R73, R73, R86, 0x1, P0 ;  /* 0x0000005649497211 */ /* 0x000fe400000f0eff */
[-C--:B------:R-:W-:Y:S02]  /*22a0*/  LEA R74, P5, R75, R82.reuse, 0x1 ;  /* 0x000000524b4a7211 */ /* 0x080fe400078a08ff */
[----:B------:R-:W-:Y:S01]  /*22b0*/  LEA R78, P0, R79, R82, 0x1 ;  /* 0x000000524f4e7211 */ /* 0x000fe200078008ff */
[----:B------:R-:W-:Y:S01]  /*22c0*/  IMAD R71, R71, UR5, RZ ;  /* 0x0000000547477c24 */ /* 0x000fe2000f8e02ff */
[----:B------:R-:W-:-:S02]  /*22d0*/  LEA.HI.X.SX32 R59, R59, R86, 0x1, P6 ;  /* 0x000000563b3b7211 */ /* 0x000fc400030f0eff */
[----:B------:R-:W-:Y:S01]  /*22e0*/  LEA R64, P6, R65, R82, 0x1 ;  /* 0x0000005241407211 */ /* 0x000fe200078c08ff */
[----:B------:R-:W-:Y:S01]  /*22f0*/  VIADD R84, R4, 0xfffffff8 ;  /* 0xfffffff804547836 */ /* 0x000fe20000000000 */
[-C--:B------:R-:W-:Y:S02]  /*2300*/  LEA.HI.X.SX32 R75, R75, R86.reuse, 0x1, P5 ;  /* 0x000000564b4b7211 */ /* 0x080fe400028f0eff */
[----:B------:R-:W-:Y:S01]  /*2310*/  LEA.HI.X.SX32 R79, R79, R86, 0x1, P0 ;  /* 0x000000564f4f7211 */ /* 0x000fe200000f0eff */
[----:B------:R-:W-:Y:S01]  /*2320*/  IMAD R85, R10, 0xd, RZ ;  /* 0x0000000d0a557824 */ /* 0x000fe200078e02ff */
[----:B------:R-:W-:Y:S02]  /*2330*/  LEA R80, P5, R81, R82, 0x1 ;  /* 0x0000005251507211 */ /* 0x000fe400078a08ff */
[----:B------:R-:W-:Y:S01]  /*2340*/  ISETP.GT.AND P0, PT, R2, 0xf, PT ;  /* 0x0000000f0200780c */ /* 0x000fe20003f04270 */
[----:B------:R-:W-:Y:S01]  /*2350*/  IMAD R77, R77, UR5, RZ ;  /* 0x000000054d4d7c24 */ /* 0x000fe2000f8e02ff */
[----:B------:R-:W-:Y:S01]  /*2360*/  LEA.HI.X.SX32 R65, R65, R86, 0x1, P6 ;  /* 0x0000005641417211 */ /* 0x000fe200030f0eff */
[----:B------:R-:W-:Y:S01]  /*2370*/  VIADD R103, R4, 0xfffffff0 ;  /* 0xfffffff004677836 */ /* 0x000fe20000000000 */
[----:B------:R-:W-:-:S02]  /*2380*/  LEA R70, P6, R71, R82, 0x1 ;  /* 0x0000005247467211 */ /* 0x000fc400078c08ff */
[----:B------:R-:W-:Y:S02]  /*2390*/  LEA.HI.X.SX32 R81, R81, R86, 0x1, P5 ;  /* 0x0000005651517211 */ /* 0x000fe400028f0eff */
[----:B------:R-:W-:Y:S01]  /*23a0*/  ISETP.LT.AND P0, PT, R0, R4, P0 ;  /* 0x000000040000720c */ /* 0x000fe20000701270 */
[C---:B------:R-:W-:Y:S01]  /*23b0*/  IMAD.WIDE R4, R85.reuse, 0x2, R6 ;  /* 0x0000000255047825 */ /* 0x040fe200078e0206 */
[----:B------:R-:W-:Y:S02]  /*23c0*/  ISETP.GE.U32.AND P5, PT, R84, 0x7fffffe9, PT ;  /* 0x7fffffe95400780c */ /* 0x000fe40003fa6070 */
[----:B------:R-:W-:Y:S01]  /*23d0*/  PRMT R129, RZ, 0x7610, R129 ;  /* 0x00007610ff817816 */ /* 0x000fe20000000081 */
[----:B------:R-:W-:Y:S01]  /*23e0*/  IMAD.WIDE R84, R85, 0x2, R8 ;  /* 0x0000000255547825 */ /* 0x000fe200078e0208 */
[----:B------:R-:W-:Y:S02]  /*23f0*/  PRMT R130, RZ, 0x7610, R130 ;  /* 0x00007610ff827816 */ /* 0x000fe40000000082 */
[----:B------:R-:W-:-:S02]  /*2400*/  LEA.HI.X.SX32 R71, R71, R86, 0x1, P6 ;  /* 0x0000005647477211 */ /* 0x000fc400030f0eff */
[C---:B------:R-:W-:Y:S01]  /*2410*/  LEA R76, P6, R77.reuse, R82, 0x1 ;  /* 0x000000524d4c7211 */ /* 0x040fe200078c08ff */
[----:B------:R-:W3:Y:S01]  /*2420*/  @!P2 LDG.E.U16 R129, desc[UR22][R4.64] ;  /* 0x000000160481a981 */ /* 0x000ee2000c1e1500 */
[C---:B------:R-:W-:Y:S02]  /*2430*/  IMAD R95, R10.reuse, 0x6, RZ ;  /* 0x000000060a5f7824 */ /* 0x040fe400078e02ff */
[----:B------:R-:W-:Y:S01]  /*2440*/  LEA.HI.X.SX32 R77, R77, R86, 0x1, P6 ;  /* 0x000000564d4d7211 */ /* 0x000fe200030f0eff */
[----:B------:R-:W3:Y:S01]  /*2450*/  @!P2 LDG.E.U16 R130, desc[UR22][R84.64] ;  /* 0x000000165482a981 */ /* 0x000ee2000c1e1500 */
[----:B------:R-:W-:Y:S01]  /*2460*/  ISETP.GE.U32.AND P2, PT, R103, 0x7fffffe1, PT ;  /* 0x7fffffe16700780c */ /* 0x000fe20003f46070 */
[C---:B------:R-:W-:Y:S01]  /*2470*/  IMAD R97, R10.reuse, 0xe, RZ ;  /* 0x0000000e0a617824 */ /* 0x040fe200078e02ff */
[C---:B------:R-:W-:Y:S01]  /*2480*/  LEA R82, P6, R83.reuse, R82, 0x1 ;  /* 0x0000005253527211 */ /* 0x040fe200078c08ff */
[C---:B------:R-:W-:Y:S02]  /*2490*/  IMAD R99, R10.reuse, 0x7, RZ ;  /* 0x000000070a637824 */ /* 0x040fe400078e02ff */
[----:B------:R-:W-:Y:S01]  /*24a0*/  IMAD R101, R10, 0xf, RZ ;  /* 0x0000000f0a657824 */ /* 0x000fe200078e02ff */
[----:B------:R-:W-:Y:S01]  /*24b0*/  LEA.HI.X.SX32 R83, R83, R86, 0x1, P6 ;  /* 0x0000005653537211 */ /* 0x000fe200030f0eff */
[----:B------:R-:W-:Y:S01]  /*24c0*/  IMAD.WIDE R86, R95, 0x2, R6 ;  /* 0x000000025f567825 */ /* 0x000fe200078e0206 */
[----:B------:R-:W-:-:S02]  /*24d0*/  PRMT R115, RZ, 0x7610, R115 ;  /* 0x00007610ff737816 */ /* 0x000fc40000000073 */
[----:B------:R-:W-:Y:S01]  /*24e0*/  PRMT R116, RZ, 0x7610, R116 ;  /* 0x00007610ff747816 */ /* 0x000fe20000000074 */
[----:B------:R-:W-:Y:S01]  /*24f0*/  IMAD.WIDE R88, R97, 0x2, R6 ;  /* 0x0000000261587825 */ /* 0x000fe200078e0206 */
[----:B------:R-:W-:Y:S02]  /*2500*/  PRMT R131, RZ, 0x7610, R131 ;  /* 0x00007610ff837816 */ /* 0x000fe40000000083 */
[----:B------:R-:W-:Y:S01]  /*2510*/  PRMT R132, RZ, 0x7610, R132 ;  /* 0x00007610ff847816 */ /* 0x000fe20000000084 */
[----:B------:R-:W-:Y:S01]  /*2520*/  IMAD.WIDE R90, R99, 0x2, R6 ;  /* 0x00000002635a7825 */ /* 0x000fe200078e0206 */
[----:B------:R-:W-:Y:S01]  /*2530*/  PRMT R117, RZ, 0x7610, R117 ;  /* 0x00007610ff757816 */ /* 0x000fe20000000075 */
[----:B------:R-:W3:Y:S01]  /*2540*/  @!P3 LDG.E.U16 R115, desc[UR22][R86.64] ;  /* 0x000000165673b981 */ /* 0x000ee2000c1e1500 */
        /* <DEDUP_REMOVED lines=20> */
[----:B------:R-:W-:-:S02]  /*2690*/  PRMT R146, RZ, 0x7610, R146 ;  /* 0x00007610ff927816 */ /* 0x000fc40000000092 */
[----:B------:R-:W-:Y:S01]  /*26a0*/  PRMT R147, RZ, 0x7610, R147 ;  /* 0x00007610ff937816 */ /* 0x000fe20000000093 */
[----:B------:R-:W3:Y:S01]  /*26b0*/  @!P2 LDG.E.U16 R133, desc[UR22][R92.64] ;  /* 0x000000165c85a981 */ /* 0x000ee2000c1e1500 */
[----:B------:R-:W-:Y:S02]  /*26c0*/  PRMT R148, RZ, 0x7610, R148 ;  /* 0x00007610ff947816 */ /* 0x000fe40000000094 */
[----:B------:R-:W-:Y:S01]  /*26d0*/  PRMT R149, RZ, 0x7610, R149 ;  /* 0x00007610ff957816 */ /* 0x000fe20000000095 */
[----:B------:R-:W3:Y:S01]  /*26e0*/  @!P2 LDG.E.U16 R134, desc[UR22][R100.64] ;  /* 0x000000166486a981 */ /* 0x000ee2000c1e1500 */
[----:B------:R-:W-:Y:S02]  /*26f0*/  PRMT R150, RZ, 0x7610, R150 ;  /* 0x00007610ff967816 */ /* 0x000fe40000000096 */
[----:B------:R-:W-:Y:S01]  /*2700*/  PRMT R151, RZ, 0x7610, R151 ;  /* 0x00007610ff977816 */ /* 0x000fe20000000097 */
[----:B------:R-:W3:Y:S01]  /*2710*/  @P0 LDG.E.U16 R139, desc[UR22][R44.64] ;  /* 0x000000162c8b0981 */ /* 0x000ee2000c1e1500 */
[----:B------:R-:W-:-:S02]  /*2720*/  PRMT R152, RZ, 0x7610, R152 ;  /* 0x00007610ff987816 */ /* 0x000fc40000000098 */
[----:B------:R-:W-:Y:S01]  /*2730*/  PRMT R153, RZ, 0x7610, R153 ;  /* 0x00007610ff997816 */ /* 0x000fe20000000099 */
[----:B------:R-:W3:Y:S01]  /*2740*/  @P0 LDG.E.U16 R140, desc[UR22][R54.64] ;  /* 0x00000016368c0981 */ /* 0x000ee2000c1e1500 */
[----:B------:R-:W-:-:S03]  /*2750*/  PRMT R154, RZ, 0x7610, R154 ;  /* 0x00007610ff9a7816 */ /* 0x000fc6000000009a */
[----:B------:R-:W3:Y:S04]  /*2760*/  @P0 LDG.E.U16 R141, desc[UR22][R56.64] ;  /* 0x00000016388d0981 */ /* 0x000ee8000c1e1500 */
        /* <DEDUP_REMOVED lines=12> */
[----:B------:R-:W3:Y:S01]  /*2830*/  @P0 LDG.E.U16 R154, desc[UR22][R82.64] ;  /* 0x00000016529a0981 */ /* 0x000ee2000c1e1500 */
[----:B------:R-:W-:Y:S01]  /*2840*/  IMAD.SHL.U32 R135, R3, 0x2, RZ ;  /* 0x0000000203877824 */ /* 0x000fe200078e00ff */
[----:B------:R-:W-:-:S04]  /*2850*/  @!UP1 UIADD3 UR4, UPT, UPT, -UR4, 0x100000, URZ ;  /* 0x0010000004049890 */ /* 0x000fc8000fffe1ff */
[----:B------:R-:W-:Y:S02]  /*2860*/  @!UP1 USHF.L.U32 UR5, UR4, 0xb, URZ ;  /* 0x0000000b04059899 */ /* 0x000fe400080006ff */
[----:B------:R-:W-:Y:S01]  /*2870*/  @!UP1 USHF.L.U32 UR4, UR4, 0x1, URZ ;  /* 0x0000000104049899 */ /* 0x000fe200080006ff */
[----:B------:R-:W-:Y:S02]  /*2880*/  LOP3.LUT R138, R3, 0x40, RZ, 0xc0, !PT ;  /* 0x00000040038a7812 */ /* 0x000fe400078ec0ff */
[----:B------:R-:W-:Y:S02]  /*2890*/  LOP3.LUT R135, R135, 0x7e, RZ, 0xc0, !PT ;  /* 0x0000007e87877812 */ /* 0x000fe400078ec0ff */
[----:B------:R-:W-:Y:S01]  /*28a0*/  SHF.R.S32.HI R136, RZ, 0x6, R3 ;  /* 0x00000006ff887819 */ /* 0x000fe20000011403 */
[----:B------:R-:W-:Y:S02]  /*28b0*/  VOTEU.ALL UP1, P1 ;  /* 0x0000000000ff7886 */ /* 0x000fe40000820000 */
[----:B------:R-:W-:Y:S01]  /*28c0*/  IMAD R3, R138, 0x20, R135 ;  /* 0x000000208a037824 */ /* 0x000fe200078e0287 */
[----:B------:R-:W-:-:S02]  /*28d0*/  SGXT R136, R136, 0x1 ;  /* 0x000000018888781a */ /* 0x000fc40000000200 */
[----:B------:R-:W-:Y:S01]  /*28e0*/  ISETP.NE.U32.AND P0, PT, R137, RZ, PT ;  /* 0x000000ff8900720c */ /* 0x000fe20003f05070 */
[----:B------:R0:W1:Y:S01]  /*28f0*/  @!UP1 SYNCS.EXCH.64 URZ, [UR9+0x6008], UR4 ;  /* 0x0060080409ff95b2 */ /* 0x0000620008000100 */
[----:B------:R-:W-:Y:S02]  /*2900*/  LOP3.LUT R138, R135, 0x90, R136, 0x78, !PT ;  /* 0x00000090878a7812 */ /* 0x000fe400078e7888 */
[C---:B------:R-:W-:Y:S01]  /*2910*/  LOP3.LUT R135, R3.reuse, 0x10, RZ, 0x3c, !PT ;  /* 0x0000001003877812 */ /* 0x040fe200078e3cff */
[----:B--2---:R2:W-:Y:S01]  /*2920*/  STS.U16 [R3+UR9], R102 ;  /* 0x0000006603007988 */ /* 0x0045e20008000409 */
[C---:B------:R-:W-:Y:S02]  /*2930*/  LOP3.LUT R136, R3.reuse, 0x20, RZ, 0x3c, !PT ;  /* 0x0000002003887812 */ /* 0x040fe400078e3cff */
[C---:B------:R-:W-:Y:S01]  /*2940*/  LOP3.LUT R137, R3.reuse, 0x30, RZ, 0x3c, !PT ;  /* 0x0000003003897812 */ /* 0x040fe200078e3cff */
[----:B----4-:R4:W-:Y:S04]  /*2950*/  STS.U16 [R3+UR9+0x1000], R104 ;  /* 0x0010006803007988 */ /* 0x0109e80008000409 */
[----:B-----5:R-:W-:Y:S01]  /*2960*/  STS.U16 [R3+UR9+0x400], R119 ;  /* 0x0004007703007988 */ /* 0x020fe20008000409 */
[----:B--2---:R-:W-:-:S03]  /*2970*/  LOP3.LUT R102, R3, 0x40, RZ, 0x3c, !PT ;  /* 0x0000004003667812 */ /* 0x004fc600078e3cff */
[----:B------:R-:W-:Y:S01]  /*2980*/  STS.U16 [R3+UR9+0x1400], R120 ;  /* 0x0014007803007988 */ /* 0x000fe20008000409 */
[----:B----4-:R-:W-:-:S03]  /*2990*/  LOP3.LUT R104, R3, 0x50, RZ, 0x3c, !PT ;  /* 0x0000005003687812 */ /* 0x010fc600078e3cff */
[----:B---3--:R-:W-:Y:S04]  /*29a0*/  STS.U16 [R135+UR9+0x480], R121 ;  /* 0x0004807987007988 */ /* 0x008fe80008000409 */
[----:B------:R-:W-:Y:S04]  /*29b0*/  STS.U16 [R135+UR9+0x1480], R122 ;  /* 0x0014807a87007988 */ /* 0x000fe80008000409 */
[----:B------:R2:W-:Y:S04]  /*29c0*/  STS.U16 [R135+UR9+0x80], R105 ;  /* 0x0000806987007988 */ /* 0x0005e80008000409 */
[----:B------:R3:W-:Y:S04]  /*29d0*/  STS.U16 [R135+UR9+0x1080], R106 ;  /* 0x0010806a87007988 */ /* 0x0007e80008000409 */
[----:B------:R4:W-:Y:S01]  /*29e0*/  STS.U16 [R136+UR9+0x100], R107 ;  /* 0x0001006b88007988 */ /* 0x0009e20008000409 */
[----:B--2---:R-:W-:-:S03]  /*29f0*/  LOP3.LUT R105, R3, 0x60, RZ, 0x3c, !PT ;  /* 0x0000006003697812 */ /* 0x004fc600078e3cff */
[----:B------:R0:W-:Y:S01]  /*2a00*/  STS.U16 [R136+UR9+0x1100], R108 ;  /* 0x0011006c88007988 */ /* 0x0001e20008000409 */
[----:B---3--:R-:W-:-:S03]  /*2a10*/  LOP3.LUT R106, R3, 0x70, RZ, 0x3c, !PT ;  /* 0x00000070036a7812 */ /* 0x008fc600078e3cff */
[----:B------:R0:W-:Y:S04]  /*2a20*/  STS.U16 [R136+UR9+0x500], R123 ;  /* 0x0005007b88007988 */ /* 0x0001e80008000409 */
[----:B------:R0:W-:Y:S04]  /*2a30*/  STS.U16 [R136+UR9+0x1500], R124 ;  /* 0x0015007c88007988 */ /* 0x0001e80008000409 */
[----:B------:R0:W-:Y:S04]  /*2a40*/  STS.U16 [R137+UR9+0x180], R109 ;  /* 0x0001806d89007988 */ /* 0x0001e80008000409 */
[----:B------:R0:W-:Y:S04]  /*2a50*/  STS.U16 [R137+UR9+0x1180], R110 ;  /* 0x0011806e89007988 */ /* 0x0001e80008000409 */
[----:B------:R0:W-:Y:S04]  /*2a60*/  STS.U16 [R137+UR9+0x580], R125 ;  /* 0x0005807d89007988 */ /* 0x0001e80008000409 */
[----:B------:R0:W-:Y:S04]  /*2a70*/  STS.U16 [R137+UR9+0x1580], R126 ;  /* 0x0015807e89007988 */ /* 0x0001e80008000409 */
[----:B------:R0:W-:Y:S04]  /*2a80*/  STS.U16 [R102+UR9+0x600], R127 ;  /* 0x0006007f66007988 */ /* 0x0001e80008000409 */
[----:B------:R0:W-:Y:S01]  /*2a90*/  STS.U16 [R102+UR9+0x1600], R128 ;  /* 0x0016008066007988 */ /* 0x0001e20008000409 */
[----:B----4-:R-:W-:-:S03]  /*2aa0*/  SHF.R.S32.HI R107, RZ, 0x1f, R2 ;  /* 0x0000001fff6b7819 */ /* 0x010fc60000011402 */
[----:B------:R0:W-:Y:S04]  /*2ab0*/  STS.U16 [R102+UR9+0x200], R111 ;  /* 0x0002006f66007988 */ /* 0x0001e80008000409 */
[----:B------:R0:W-:Y:S04]  /*2ac0*/  STS.U16 [R102+UR9+0x1200], R112 ;  /* 0x0012007066007988 */ /* 0x0001e80008000409 */
[----:B------:R0:W-:Y:S04]  /*2ad0*/  STS.U16 [R104+UR9+0x280], R113 ;  /* 0x0002807168007988 */ /* 0x0001e80008000409 */
[----:B------:R0:W-:Y:S01]  /*2ae0*/  STS.U16 [R104+UR9+0x1280], R114 ;  /* 0x0012807268007988 */ /* 0x0001e20008000409 */
[----:B------:R-:W-:-:S02]  /*2af0*/  LEA.HI R107, R107, R2, RZ, 0x4 ;  /* 0x000000026b6b7211 */ /* 0x000fc400078f20ff */
[----:B------:R-:W-:Y:S02]  /*2b00*/  ISETP.LT.OR P2, PT, R2, 0x10, P0 ;  /* 0x000000100200780c */ /* 0x000fe40000741670 */
[----:B------:R-:W-:-:S04]  /*2b10*/  SHF.R.S32.HI R107, RZ, 0x4, R107 ;  /* 0x00000004ff6b7819 */ /* 0x000fc8000001146b */
[----:B------:R-:W-:-:S05]  /*2b20*/  VIMNMX R107, PT, PT, R107, 0x1, !PT ;  /* 0x000000016b6b7848 */ /* 0x000fca0007fe0100 */
[----:B------:R-:W-:-:S05]  /*2b30*/  VIADD R107, R107, 0xffffffff ;  /* 0xffffffff6b6b7836 */ /* 0x000fca0000000000 */
[----:B------:R-:W-:Y:S01]  /*2b40*/  ISETP.NE.U32.AND P3, PT, R107, RZ, PT ;  /* 0x000000ff6b00720c */ /* 0x000fe20003f65070 */
[----:B------:R0:W-:Y:S04]  /*2b50*/  STS.U16 [R104+UR9+0x680], R129 ;  /* 0x0006808168007988 */ /* 0x0001e80008000409 */
        /* <DEDUP_REMOVED lines=25> */
[----:B-1----:R1:W-:Y:S06]  /*2cf0*/  MEMBAR.ALL.CTA ;  /* 0x0000000000007992 */ /* 0x0023ec0000008000 */
[----:B-1----:R-:W1:Y:S02]  /*2d00*/  FENCE.VIEW.ASYNC.S ;  /* 0x00000000000073c6 */ /* 0x002e640000000000 */
[----:B-1----:R-:W-:Y:S06]  /*2d10*/  BAR.SYNC.DEFER_BLOCKING 0x0 ;  /* 0x0000000000007b1d */ /* 0x002fec0000010000 */
[----:B------:R-:W-:Y:S05]  /*2d20*/  @P2 BRA `(.L_x_6) ;  /* 0x00000000005c2947 */ /* 0x000fea0003800000 */
[----:B0-----:R-:W-:Y:S02]  /*2d30*/  UIADD3 UR5, UPT, UPT, UR9, 0x4000, URZ ;  /* 0x0000400009057890 */ /* 0x001fe4000fffe0ff */
[----:B------:R-:W-:Y:S02]  /*2d40*/  USHF.R.U32.HI UR4, URZ, 0x4, UR9 ;  /* 0x00000004ff047899 */ /* 0x000fe40008011609 */
[----:B------:R-:W-:Y:S02]  /*2d50*/  USHF.R.U32.HI UR5, URZ, 0x4, UR5 ;  /* 0x00000004ff057899 */ /* 0x000fe40008011605 */
[----:B------:R-:W-:Y:S02]  /*2d60*/  USGXT.U32 UR4, UR4, 0xe ;  /* 0x0000000e0404789a */ /* 0x000fe40008000000 */
[----:B------:R-:W-:Y:S01]  /*2d70*/  USGXT.U32 UR6, UR5, 0xe ;  /* 0x0000000e0506789a */ /* 0x000fe20008000000 */
[----:B------:R-:W-:Y:S01]  /*2d80*/  UMOV UR12, 0x800100 ;  /* 0x00800100000c7882 */ /* 0x000fe20000000000 */
[----:B------:R-:W-:Y:S01]  /*2d90*/  UMOV UR13, 0x40004040 ;  /* 0x40004040000d7882 */ /* 0x000fe20000000000 */
[----:B------:R-:W-:Y:S01]  /*2da0*/  UMOV UR5, URZ ;  /* 0x000000ff00057c82 */ /* 0x000fe20008000000 */
[----:B------:R-:W-:-:S02]  /*2db0*/  ULOP3.LUT UR14, UR4, 0x800000, URZ, 0xfc, !UPT ;  /* 0x00800000040e7892 */ /* 0x000fc4000f8efcff */
[----:B------:R-:W-:Y:S02]  /*2dc0*/  UIADD3 UR16, UPT, UPT, UR8, 0x80, URZ ;  /* 0x0000008008107890 */ /* 0x000fe4000fffe0ff */
[----:B------:R-:W-:Y:S01]  /*2dd0*/  UIADD3.64 UR12, UPT, UPT, UR4, UR12, URZ ;  /* 0x0000000c040c7297 */ /* 0x000fe2000fffe0ff */
[----:B------:R-:W-:Y:S02]  /*2de0*/  UMOV UR18, 0x0 ;  /* 0x0000000000127882 */ /* 0x000fe40000000000 */
[----:B------:R-:W-:Y:S01]  /*2df0*/  UMOV UR4, UR7 ;  /* 0x0000000700047c82 */ /* 0x000fe20008000000 */
[----:B------:R-:W-:Y:S01]  /*2e00*/  UMOV UR19, 0x8208490 ;  /* 0x0820849000137882 */ /* 0x000fe20000000000 */
[----:B------:R-:W-:Y:S01]  /*2e10*/  UMOV UR7, 0xc0004010 ;  /* 0xc000401000077882 */ /* 0x000fe20000000000 */
[----:B------:R-:W-:Y:S01]  /*2e20*/  UMOV UR15, 0x40004040 ;  /* 0x40004040000f7882 */ /* 0x000fe20000000000 */
[----:B------:R-:W-:Y:S01]  /*2e30*/  UMOV UR20, 0x0 ;  /* 0x0000000000147882 */ /* 0x000fe20000000000 */
[----:B------:R-:W-:Y:S01]  /*2e40*/  UMOV UR21, 0x8208490 ;  /* 0x0820849000157882 */ /* 0x000fe20000000000 */
[----:B------:R-:W-:Y:S01]  /*2e50*/  UMOV UR4, UR4 ;  /* 0x0000000400047c82 */ /* 0x000fe20008000000 */
[----:B------:R1:W-:Y:S01]  /*2e60*/  UTCHMMA gdesc[UR14], gdesc[UR6], tmem[UR8], tmem[UR18], idesc[UR19], !UPT ;  /* 0x00ff12060e0075ea */ /* 0x0003e2000f800008 */
[----:B------:R1:W-:Y:S01]  /*2e70*/  UTCHMMA gdesc[UR12], gdesc[UR6], tmem[UR16], tmem[UR20], idesc[UR21], !UPT ;  /* 0x00ff14060c0075ea */ /* 0x0003e2000f800010 */
[----:B------:R1:W-:Y:S01]  /*2e80*/  UTCBAR [UR4], URZ ;  /* 0x000000ff040073e9 */ /* 0x0003e200080000ff */
[----:B------:R-:W-:Y:S01]  /*2e90*/  NOP ;  /* 0x0000000000007918 */ /* 0x000fe20000000000 */
.L_x_6:
[----:B01----:R-:W-:Y:S01]  /*2ea0*/  UMOV UR4, URZ ;  /* 0x000000ff00047c82 */ /* 0x003fe20008000000 */
[----:B------:R-:W-:Y:S02]  /*2eb0*/  IMAD.SHL.U32 R175, R10, 0x10, RZ ;  /* 0x000000100aaf7824 */ /* 0x000fe400078e00ff */
[----:B------:R-:W-:Y:S01]  /*2ec0*/  IMAD.SHL.U32 R177, R11, 0x10, RZ ;  /* 0x000000100bb17824 */ /* 0x000fe200078e00ff */
[----:B------:R-:W-:Y:S06]  /*2ed0*/  @!P3 BRA `(.L_x_7) ;  /* 0x000000100008b947 */ /* 0x000fec0003800000 */
[----:B------:R-:W-:Y:S02]  /*2ee0*/  UIADD3 UR5, UPT, UPT, UR9, 0x2000, URZ ;  /* 0x0000200009057890 */ /* 0x000fe4000fffe0ff */
[----:B------:R-:W-:Y:S02]  /*2ef0*/  UIADD3 UR6, UPT, UPT, UR9, 0x5000, URZ ;  /* 0x0000500009067890 */ /* 0x000fe4000fffe0ff */
[----:B------:R-:W-:Y:S02]  /*2f00*/  USHF.R.U32.HI UR5, URZ, 0x4, UR5 ;  /* 0x00000004ff057899 */ /* 0x000fe40008011605 */
[----:B------:R-:W-:Y:S02]  /*2f10*/  USHF.R.U32.HI UR12, URZ, 0x4, UR6 ;  /* 0x00000004ff0c7899 */ /* 0x000fe40008011606 */
[----:B------:R-:W-:Y:S01]  /*2f20*/  USGXT.U32 UR6, UR5, 0xe ;  /* 0x0000000e0506789a */ /* 0x000fe20008000000 */
[----:B------:R-:W-:Y:S01]  /*2f30*/  UMOV UR14, 0x800100 ;  /* 0x00800100000e7882 */ /* 0x000fe20000000000 */
[----:B------:R-:W-:Y:S01]  /*2f40*/  UMOV UR15, 0x40004040 ;  /* 0x40004040000f7882 */ /* 0x000fe20000000000 */
[----:B------:R-:W-:Y:S01]  /*2f50*/  UMOV UR7, URZ ;  /* 0x000000ff00077c82 */ /* 0x000fe20008000000 */
[----:B------:R-:W-:-:S02]  /*2f60*/  USGXT.U32 UR12, UR12, 0xe ;  /* 0x0000000e0c0c789a */ /* 0x000fc40008000000 */
[----:B------:R-:W-:Y:S02]  /*2f70*/  ULOP3.LUT UR16, UR6, 0x800000, URZ, 0xfc, !UPT ;  /* 0x0080000006107892 */ /* 0x000fe4000f8efcff */
[----:B------:R-:W-:Y:S01]  /*2f80*/  UIADD3.64 UR14, UPT, UPT, UR6, UR14, URZ ;  /* 0x0000000e060e7297 */ /* 0x000fe2000fffe0ff */
[----:B------:R-:W-:Y:S01]  /*2f90*/  UMOV UR20, 0x1 ;  /* 0x0000000100147882 */ /* 0x000fe20000000000 */
[----:B------:R-:W-:Y:S01]  /*2fa0*/  UMOV UR5, URZ ;  /* 0x000000ff00057c82 */ /* 0x000fe20008000000 */
[----:B------:R-:W-:-:S09]  /*2fb0*/  UMOV UR13, 0xc0004010 ;  /* 0xc0004010000d7882 */ /* 0x000fd20000000000 */
.L_x_10:
[----:B------:R-:W-:Y:S01]  /*2fc0*/  USHF.L.U32 UR4, UR4, 0x1f, URZ ;  /* 0x0000001f04047899 */ /* 0x000fe200080006ff */
[----:B------:R-:W-:-:S04]  /*2fd0*/  IMAD.WIDE R80, R177, 0x2, R80 ;  /* 0x00000002b1507825 */ /* 0x000fc800078e0250 */
[----:B------:R-:W-:-:S04]  /*2fe0*/  IMAD.WIDE R78, R177, 0x2, R78 ;  /* 0x00000002b14e7825 */ /* 0x000fc800078e024e */
[----:B0-----:R-:W-:-:S04]  /*2ff0*/  IMAD.U32 R10, RZ, RZ, UR4 ;  /* 0x00000004ff0a7e24 */ /* 0x001fc8000f8e00ff */
[----:B------:R-:W0:Y:S02]  /*3000*/  SYNCS.PHASECHK.TRANS64.TRYWAIT P2, [UR11], R10 ;  /* 0x0000000aff0075a7 */ /* 0x000e24000804110b */
[----:B0-----:R-:W-:Y:S05]  /*3010*/  @!P2 BRA `(.L_x_8) ;  /* 0x000000840064a947 */ /* 0x001fea0003800000 */
.L_x_16:
[----:B------:R-:W-:Y:S01]  /*3020*/  ISETP.GT.AND P6, PT, R103, RZ, PT ;  /* 0x000000ff6700720c */ /* 0x000fe20003fc4270 */
[----:B------:R-:W-:Y:S01]  /*3030*/  IMAD.WIDE R22, R175, 0x2, R22 ;  /* 0x00000002af167825 */ /* 0x000fe200078e0216 */
[----:B------:R-:W-:Y:S02]  /*3040*/  ISETP.GT.AND P2, PT, R103, 0x1, PT ;  /* 0x000000016700780c */ /* 0x000fe40003f44270 */
[----:B------:R-:W-:Y:S01]  /*3050*/  PRMT R10, RZ, 0x7610, R10 ;  /* 0x00007610ff0a7816 */ /* 0x000fe2000000000a */
[C---:B------:R-:W-:Y:S01]  /*3060*/  IMAD.WIDE R20, R175.reuse, 0x2, R20 ;  /* 0x00000002af147825 */ /* 0x040fe200078e0214 */
[----:B------:R-:W-:Y:S02]  /*3070*/  PRMT R108, RZ, 0x7610, R108 ;  /* 0x00007610ff6c7816 */ /* 0x000fe4000000006c */
[----:B------:R-:W-:Y:S01]  /*3080*/  PRMT R110, RZ, 0x7610, R110 ;  /* 0x00007610ff6e7816 */ /* 0x000fe2000000006e */
[----:B------:R-:W-:Y:S01]  /*3090*/  IMAD.WIDE R8, R175, 0x2, R8 ;  /* 0x00000002af087825 */ /* 0x000fe200078e0208 */
[----:B------:R-:W-:-:S02]  /*30a0*/  PRMT R112, RZ, 0x7610, R112 ;  /* 0x00007610ff707816 */ /* 0x000fc40000000070 */
[----:B------:R-:W-:Y:S01]  /*30b0*/  ISETP.GT.AND P4, PT, R103, 0x3, PT ;  /* 0x000000036700780c */ /* 0x000fe20003f84270 */
[----:B------:R-:W-:Y:S01]  /*30c0*/  IMAD.WIDE R6, R175, 0x2, R6 ;  /* 0x00000002af067825 */ /* 0x000fe200078e0206 */
[----:B------:R-:W2:Y:S01]  /*30d0*/  @P6 LDG.E.U16 R108, desc[UR22][R8.64] ;  /* 0x00000016086c6981 */ /* 0x000ea2000c1e1500 */
[----:B------:R-:W-:Y:S02]  /*30e0*/  ISETP.GT.AND P5, PT, R103, 0x4, PT ;  /* 0x000000046700780c */ /* 0x000fe40003fa4270 */
[----:B------:R-:W-:Y:S01]  /*30f0*/  IMAD.WIDE R94, R175, 0x2, R94 ;  /* 0x00000002af5e7825 */ /* 0x000fe200078e025e */
[----:B------:R-:W3:Y:S01]  /*3100*/  @P6 LDG.E.U16 R10, desc[UR22][R6.64] ;  /* 0x00000016060a6981 */ /* 0x000ee2000c1e1500 */
[----:B------:R-:W-:Y:S02]  /*3110*/  ISETP.GT.AND P6, PT, R103, 0x5, PT ;  /* 0x000000056700780c */ /* 0x000fe40003fc4270 */
[----:B------:R-:W-:Y:S01]  /*3120*/  IMAD.WIDE R86, R175, 0x2, R86 ;  /* 0x00000002af567825 */ /* 0x000fe200078e0256 */
[----:B------:R-:W4:Y:S01]  /*3130*/  @P2 LDG.E.U16 R110, desc[UR22][R20.64] ;  /* 0x00000016146e2981 */ /* 0x000f22000c1e1500 */
[----:B------:R-:W-:-:S02]  /*3140*/  ISETP.GT.AND P3, PT, R103, 0x2, PT ;  /* 0x000000026700780c */ /* 0x000fc40003f64270 */
[----:B------:R-:W-:Y:S01]  /*3150*/  IMAD.WIDE R52, R175, 0x2, R52 ;  /* 0x00000002af347825 */ /* 0x000fe200078e0234 */
[----:B------:R-:W5:Y:S01]  /*3160*/  @P2 LDG.E.U16 R112, desc[UR22][R22.64] ;  /* 0x0000001616702981 */ /* 0x000f62000c1e1500 */
[----:B------:R-:W-:Y:S02]  /*3170*/  ISETP.GT.AND P2, PT, R103, 0x6, PT ;  /* 0x000000066700780c */ /* 0x000fe40003f44270 */
[----:B------:R-:W-:Y:S01]  /*3180*/  PRMT R114, RZ, 0x7610, R114 ;  /* 0x00007610ff727816 */ /* 0x000fe20000000072 */
[C---:B------:R-:W-:Y:S01]  /*3190*/  IMAD.WIDE R50, R175.reuse, 0x2, R50 ;  /* 0x00000002af327825 */ /* 0x040fe200078e0232 */
[----:B------:R-:W-:Y:S02]  /*31a0*/  PRMT R116, RZ, 0x7610, R116 ;  /* 0x00007610ff747816 */ /* 0x000fe40000000074 */
[----:B------:R-:W-:Y:S01]  /*31b0*/  PRMT R111, RZ, 0x7610, R111 ;  /* 0x00007610ff6f7816 */ /* 0x000fe2000000006f */
[----:B------:R-:W-:Y:S01]  /*31c0*/  IMAD.WIDE R42, R175, 0x2, R42 ;  /* 0x00000002af2a7825 */ /* 0x000fe200078e022a */
[----:B------:R-:W-:-:S02]  /*31d0*/  PRMT R113, RZ, 0x7610, R113 ;  /* 0x00007610ff717816 */ /* 0x000fc40000000071 */
[----:B------:R-:W-:Y:S01]  /*31e0*/  PRMT R115, RZ, 0x7610, R115 ;  /* 0x00007610ff737816 */ /* 0x000fe20000000073 */
[C---:B------:R-:W-:Y:S01]  /*31f0*/  IMAD.WIDE R38, R175.reuse, 0x2, R38 ;  /* 0x00000002af267825 */ /* 0x040fe200078e0226 */
[----:B------:R-:W-:Y:S02]  /*3200*/  PRMT R117, RZ, 0x7610, R117 ;  /* 0x00007610ff757816 */ /* 0x000fe40000000075 */
[----:B------:R-:W-:Y:S01]  /*3210*/  PRMT R118, RZ, 0x7610, R118 ;  /* 0x00007610ff767816 */ /* 0x000fe20000000076 */
[C---:B------:R-:W-:Y:S01]  /*3220*/  IMAD.WIDE R34, R175.reuse, 0x2, R34 ;  /* 0x00000002af227825 */ /* 0x040fe200078e0222 */
[----:B------:R-:W-:Y:S01]  /*3230*/  PRMT R120, RZ, 0x7610, R120 ;  /* 0x00007610ff787816 */ /* 0x000fe20000000078 */
[----:B------:R-:W4:Y:S02]  /*3240*/  @P5 LDG.E.U16 R111, desc[UR22][R38.64] ;  /* 0x00000016266f5981 */ /* 0x000f24000c1e1500 */
[C---:B------:R-:W-:Y:S02]  /*3250*/  IMAD.WIDE R30, R175.reuse, 0x2, R30 ;  /* 0x00000002af1e7825 */ /* 0x040fe400078e021e */
[----:B------:R-:W4:Y:S02]  /*3260*/  @P4 LDG.E.U16 R116, desc[UR22][R34.64] ;  /* 0x0000001622744981 */ /* 0x000f24000c1e1500 */
[----:B------:R-:W-:-:S02]  /*3270*/  IMAD.WIDE R40, R175, 0x2, R40 ;  /* 0x00000002af287825 */ /* 0x000fc400078e0228 */
[----:B------:R-:W4:Y:S01]  /*3280*/  @P4 LDG.E.U16 R114, desc[UR22][R30.64] ;  /* 0x000000161e724981 */ /* 0x000f22000c1e1500 */
[----:B------:R-:W-:Y:S01]  /*3290*/  ISETP.GT.AND P4, PT, R103, 0x8, PT ;  /* 0x000000086700780c */ /* 0x000fe20003f84270 */
[----:B------:R-:W-:Y:S02]  /*32a0*/  IMAD.WIDE R36, R175, 0x2, R36 ;  /* 0x00000002af247825 */ /* 0x000fe400078e0224 */
[----:B------:R-:W4:Y:S01]  /*32b0*/  @P5 LDG.E.U16 R113, desc[UR22][R42.64] ;  /* 0x000000162a715981 */ /* 0x000f22000c1e1500 */
[----:B------:R-:W-:Y:S01]  /*32c0*/  ISETP.GT.AND P5, PT, R103, 0x9, PT ;  /* 0x000000096700780c */ /* 0x000fe20003fa4270 */
[C---:B------:R-:W-:Y:S02]  /*32d0*/  IMAD.WIDE R32, R175.reuse, 0x2, R32 ;  /* 0x00000002af207825 */ /* 0x040fe400078e0220 */
[----:B------:R-:W4:Y:S02]  /*32e0*/  @P6 LDG.E.U16 R115, desc[UR22][R50.64] ;  /* 0x0000001632736981 */ /* 0x000f24000c1e1500 */
[----:B------:R-:W-:-:S02]  /*32f0*/  IMAD.WIDE R28, R175, 0x2, R28 ;  /* 0x00000002af1c7825 */ /* 0x000fc400078e021c */
[----:B------:R-:W4:Y:S01]  /*3300*/  @P6 LDG.E.U16 R117, desc[UR22][R52.64] ;  /* 0x0000001634756981 */ /* 0x000f22000c1e1500 */
[----:B------:R-:W-:Y:S01]  /*3310*/  ISETP.GT.AND P6, PT, R103, 0xa, PT ;  /* 0x0000000a6700780c */ /* 0x000fe20003fc4270 */
[C---:B------:R-:W-:Y:S02]  /*3320*/  IMAD.WIDE R18, R175.reuse, 0x2, R18 ;  /* 0x00000002af127825 */ /* 0x040fe400078e0212 */
[----:B------:R-:W4:Y:S02]  /*3330*/  @P2 LDG.E.U16 R118, desc[UR22][R86.64] ;  /* 0x0000001656762981 */ /* 0x000f24000c1e1500 */
[----:B------:R-:W-:Y:S02]  /*3340*/  IMAD.WIDE R16, R175, 0x2, R16 ;  /* 0x00000002af107825 */ /* 0x000fe400078e0210 */
[----:B------:R-:W4:Y:S01]  /*3350*/  @P2 LDG.E.U16 R120, desc[UR22][R94.64] ;  /* 0x000000165e782981 */ /* 0x000f22000c1e1500 */
[----:B------:R-:W-:Y:S01]  /*3360*/  ISETP.GT.AND P2, PT, R103, 0xb, PT ;  /* 0x0000000b6700780c */ /* 0x000fe20003f44270 */
[----:B------:R-:W-:Y:S01]  /*3370*/  IMAD.WIDE R14, R175, 0x2, R14 ;  /* 0x00000002af0e7825 */ /* 0x000fe200078e020e */
[----:B------:R-:W-:-:S02]  /*3380*/  PRMT R11, RZ, 0x7610, R11 ;  /* 0x00007610ff0b7816 */ /* 0x000fc4000000000b */
[----:B------:R-:W-:Y:S01]  /*3390*/  PRMT R109, RZ, 0x7610, R109 ;  /* 0x00007610ff6d7816 */ /* 0x000fe2000000006d */
[C---:B------:R-:W-:Y:S01]  /*33a0*/  IMAD.WIDE R12, R175.reuse, 0x2, R12 ;  /* 0x00000002af0c7825 */ /* 0x040fe200078e020c */
[----:B------:R-:W-:Y:S02]  /*33b0*/  PRMT R122, RZ, 0x7610, R122 ;  /* 0x00007610ff7a7816 */ /* 0x000fe4000000007a */
[----:B------:R-:W-:Y:S01]  /*33c0*/  PRMT R124, RZ, 0x7610, R124 ;  /* 0x00007610ff7c7816 */ /* 0x000fe2000000007c */
[C---:B------:R-:W-:Y:S01]  /*33d0*/  IMAD.WIDE R26, R175.reuse, 0x2, R26 ;  /* 0x00000002af1a7825 */ /* 0x040fe200078e021a */
[----:B------:R-:W-:Y:S02]  /*33e0*/  PRMT R126, RZ, 0x7610, R126 ;  /* 0x00007610ff7e7816 */ /* 0x000fe4000000007e */
[----:B------:R-:W-:Y:S01]  /*33f0*/  PRMT R128, RZ, 0x7610, R128 ;  /* 0x00007610ff807816 */ /* 0x000fe20000000080 */
[C---:B------:R-:W-:Y:S01]  /*3400*/  IMAD.WIDE R24, R175.reuse, 0x2, R24 ;  /* 0x00000002af187825 */ /* 0x040fe200078e0218 */
[----:B------:R-:W-:Y:S01]  /*3410*/  PRMT R123, RZ, 0x7610, R123 ;  /* 0x00007610ff7b7816 */ /* 0x000fe2000000007b */
[----:B------:R-:W4:Y:S01]  /*3420*/  @P3 LDG.E.U16 R109, desc[UR22][R26.64] ;  /* 0x000000161a6d3981 */ /* 0x000f22000c1e1500 */
[----:B------:R-:W-:Y:S01]  /*3430*/  PRMT R125, RZ, 0x7610, R125 ;  /* 0x00007610ff7d7816 */ /* 0x000fe2000000007d */
[C---:B------:R-:W-:Y:S01]  /*3440*/  IMAD.WIDE R100, R175.reuse, 0x2, R100 ;  /* 0x00000002af647825 */ /* 0x040fe200078e0264 */
[----:B------:R-:W-:Y:S01]  /*3450*/  PRMT R130, RZ, 0x7610, R130 ;  /* 0x00007610ff827816 */ /* 0x000fe20000000082 */
[----:B------:R-:W4:Y:S01]  /*3460*/  @P3 LDG.E.U16 R11, desc[UR22][R24.64] ;  /* 0x00000016180b3981 */ /* 0x000f22000c1e1500 */
[----:B------:R-:W-:Y:S01]  /*3470*/  PRMT R132, RZ, 0x7610, R132 ;  /* 0x00007610ff847816 */ /* 0x000fe20000000084 */
[----:B------:R-:W-:Y:S01]  /*3480*/  IMAD.WIDE R92, R175, 0x2, R92 ;  /* 0x00000002af5c7825 */ /* 0x000fe200078e025c */
[----:B------:R-:W-:Y:S01]  /*3490*/  ISETP.GT.AND P3, PT, R103, 0x7, PT ;  /* 0x000000076700780c */ /* 0x000fe20003f64270 */
[----:B------:R-:W4:Y:S02]  /*34a0*/  @P4 LDG.E.U16 R122, desc[UR22][R12.64] ;  /* 0x000000160c7a4981 */ /* 0x000f24000c1e1500 */
[----:B------:R-:W-:-:S02]  /*34b0*/  IMAD.WIDE R96, R175, 0x2, R96 ;  /* 0x00000002af607825 */ /* 0x000fc400078e0260 */
[----:B------:R-:W5:Y:S01]  /*34c0*/  @P4 LDG.E.U16 R124, desc[UR22][R14.64] ;  /* 0x000000160e7c4981 */ /* 0x000f62000c1e1500 */
[----:B------:R-:W-:Y:S01]  /*34d0*/  ISETP.GT.AND P4, PT, R103, 0xc, PT ;  /* 0x0000000c6700780c */ /* 0x000fe20003f84270 */
[C---:B------:R-:W-:Y:S02]  /*34e0*/  IMAD.WIDE R88, R175.reuse, 0x2, R88 ;  /* 0x00000002af587825 */ /* 0x040fe400078e0258 */
[----:B------:R-:W5:Y:S02]  /*34f0*/  @P5 LDG.E.U16 R126, desc[UR22][R16.64] ;  /* 0x00000016107e5981 */ /* 0x000f64000c1e1500 */
[----:B------:R-:W-:Y:S02]  /*3500*/  IMAD.WIDE R84, R175, 0x2, R84 ;  /* 0x00000002af547825 */ /* 0x000fe400078e0254 */
[----:B------:R-:W5:Y:S01]  /*3510*/  @P5 LDG.E.U16 R128, desc[UR22][R18.64] ;  /* 0x0000001612805981 */ /* 0x000f62000c1e1500 */
[----:B------:R-:W-:Y:S01]  /*3520*/  ISETP.GT.AND P5, PT, R103, 0xd, PT ;  /* 0x0000000d6700780c */ /* 0x000fe20003fa4270 */
[----:B------:R-:W-:-:S02]  /*3530*/  IMAD.WIDE R4, R175, 0x2, R4 ;  /* 0x00000002af047825 */ /* 0x000fc400078e0204 */
[----:B------:R-:W5:Y:S02]  /*3540*/  @P6 LDG.E.U16 R123, desc[UR22][R28.64] ;  /* 0x000000161c7b6981 */ /* 0x000f64000c1e1500 */
[----:B------:R-:W-:Y:S02]  /*3550*/  IMAD.WIDE R48, R175, 0x2, R48 ;  /* 0x00000002af307825 */ /* 0x000fe400078e0230 */
[----:B------:R-:W5:Y:S01]  /*3560*/  @P6 LDG.E.U16 R125, desc[UR22][R32.64] ;  /* 0x00000016207d6981 */ /* 0x000f62000c1e1500 */
[----:B------:R-:W-:Y:S01]  /*3570*/  ISETP.GT.AND P6, PT, R103, 0xe, PT ;  /* 0x0000000e6700780c */ /* 0x000fe20003fc4270 */
[C---:B------:R-:W-:Y:S02]  /*3580*/  IMAD.WIDE R46, R175.reuse, 0x2, R46 ;  /* 0x00000002af2e7825 */ /* 0x040fe400078e022e */
[----:B------:R-:W5:Y:S02]  /*3590*/  @P2 LDG.E.U16 R130, desc[UR22][R36.64] ;  /* 0x0000001624822981 */ /* 0x000f64000c1e1500 */
[----:B------:R-:W-:-:S02]  /*35a0*/  IMAD.WIDE R98, R175, 0x2, R98 ;  /* 0x00000002af627825 */ /* 0x000fc400078e0262 */
[----:B------:R-:W5:Y:S01]  /*35b0*/  @P2 LDG.E.U16 R132, desc[UR22][R40.64] ;  /* 0x0000001628842981 */ /* 0x000f62000c1e1500 */
[----:B------:R-:W-:Y:S01]  /*35c0*/  ISETP.GT.AND P2, PT, R103, 0xf, PT ;  /* 0x0000000f6700780c */ /* 0x000fe20003f44270 */
[----:B------:R-:W-:Y:S01]  /*35d0*/  IMAD.WIDE R90, R175, 0x2, R90 ;  /* 0x00000002af5a7825 */ /* 0x000fe200078e025a */
[----:B------:R-:W-:Y:S02]  /*35e0*/  PRMT R127, RZ, 0x7610, R127 ;  /* 0x00007610ff7f7816 */ /* 0x000fe4000000007f */
[----:B------:R-:W-:Y:S01]  /*35f0*/  PRMT R129, RZ, 0x7610, R129 ;  /* 0x00007610ff817816 */ /* 0x000fe20000000081 */
[C---:B------:R-:W-:Y:S01]  /*3600*/  IMAD.WIDE R76, R177.reuse, 0x2, R76 ;  /* 0x00000002b14c7825 */ /* 0x040fe200078e024c */
[----:B------:R-:W-:Y:S02]  /*3610*/  PRMT R119, RZ, 0x7610, R119 ;  /* 0x00007610ff777816 */ /* 0x000fe40000000077 */
[----:B------:R-:W-:Y:S01]  /*3620*/  PRMT R121, RZ, 0x7610, R121 ;  /* 0x00007610ff797816 */ /* 0x000fe20000000079 */
[----:B------:R-:W5:Y:S01]  /*3630*/  @P4 LDG.E.U16 R127, desc[UR22][R46.64] ;  /* 0x000000162e7f4981 */ /* 0x000f62000c1e1500 */
[----:B------:R-:W-:Y:S01]  /*3640*/  PRMT R131, RZ, 0x7610, R131 ;  /* 0x00007610ff837816 */ /* 0x000fe20000000083 */
[C---:B------:R-:W-:Y:S01]  /*3650*/  IMAD.WIDE R74, R177.reuse, 0x2, R74 ;  /* 0x00000002b14a7825 */ /* 0x040fe200078e024a */
        /* <DEDUP_REMOVED lines=9> */
[----:B------:R-:W5:Y:S02]  /*36f0*/  @P5 LDG.E.U16 R133, desc[UR22][R84.64] ;  /* 0x0000001654855981 */ /* 0x000f64000c1e1500 */
[----:B------:R-:W-:-:S02]  /*3700*/  IMAD.WIDE R68, R177, 0x2, R68 ;  /* 0x00000002b1447825 */ /* 0x000fc400078e0244 */
[----:B------:R-:W5:Y:S02]  /*3710*/  @P3 LDG.E.U16 R119, desc[UR22][R90.64] ;  /* 0x000000165a773981 */ /* 0x000f64000c1e1500 */
[C---:B------:R-:W-:Y:S02]  /*3720*/  IMAD.WIDE R66, R177.reuse, 0x2, R66 ;  /* 0x00000002b1427825 */ /* 0x040fe400078e0242 */
[----:B------:R-:W5:Y:S02]  /*3730*/  @P6 LDG.E.U16 R134, desc[UR22][R88.64] ;  /* 0x0000001658866981 */ /* 0x000f64000c1e1500 */
[C---:B------:R-:W-:Y:S02]  /*3740*/  IMAD.WIDE R64, R177.reuse, 0x2, R64 ;  /* 0x00000002b1407825 */ /* 0x040fe400078e0240 */
[----:B------:R-:W5:Y:S02]  /*3750*/  @P6 LDG.E.U16 R140, desc[UR22][R96.64] ;  /* 0x00000016608c6981 */ /* 0x000f64000c1e1500 */
[----:B------:R-:W-:-:S02]  /*3760*/  IMAD.WIDE R62, R177, 0x2, R62 ;  /* 0x00000002b13e7825 */ /* 0x000fc400078e023e */
[----:B------:R-:W5:Y:S02]  /*3770*/  @P3 LDG.E.U16 R121, desc[UR22][R98.64] ;  /* 0x0000001662793981 */ /* 0x000f64000c1e1500 */
[C---:B------:R-:W-:Y:S02]  /*3780*/  IMAD.WIDE R60, R177.reuse, 0x2, R60 ;  /* 0x00000002b13c7825 */ /* 0x040fe400078e023c */
[----:B------:R-:W5:Y:S02]  /*3790*/  @P2 LDG.E.U16 R139, desc[UR22][R92.64] ;  /* 0x000000165c8b2981 */ /* 0x000f64000c1e1500 */
[C---:B------:R-:W-:Y:S02]  /*37a0*/  IMAD.WIDE R58, R177.reuse, 0x2, R58 ;  /* 0x00000002b13a7825 */ /* 0x040fe400078e023a */
[----:B------:R-:W5:Y:S02]  /*37b0*/  @P2 LDG.E.U16 R141, desc[UR22][R100.64] ;  /* 0x00000016648d2981 */ /* 0x000f64000c1e1500 */
[----:B------:R-:W-:Y:S01]  /*37c0*/  IMAD.WIDE R56, R177, 0x2, R56 ;  /* 0x00000002b1387825 */ /* 0x000fe200078e0238 */
[----:B------:R-:W-:Y:S01]  /*37d0*/  BAR.SYNC.DEFER_BLOCKING 0x0 ;  /* 0x0000000000007b1d */ /* 0x000fe20000010000 */
[----:B------:R-:W-:-:S02]  /*37e0*/  ISETP.GE.AND P4, PT, R0, R103, PT ;  /* 0x000000670000720c */ /* 0x000fc40003f86270 */
[C---:B------:R-:W-:Y:S01]  /*37f0*/  IMAD.WIDE R54, R177.reuse, 0x2, R54 ;  /* 0x00000002b1367825 */ /* 0x040fe200078e0236 */
[----:B------:R-:W-:Y:S02]  /*3800*/  PRMT R143, RZ, 0x7610, R143 ;  /* 0x00007610ff8f7816 */ /* 0x000fe4000000008f */
[----:B------:R-:W-:Y:S01]  /*3810*/  PRMT R145, RZ, 0x7610, R145 ;  /* 0x00007610ff917816 */ /* 0x000fe20000000091 */
[C---:B------:R-:W-:Y:S01]  /*3820*/  IMAD.WIDE R44, R177.reuse, 0x2, R44 ;  /* 0x00000002b12c7825 */ /* 0x040fe200078e022c */
[----:B------:R-:W-:Y:S02]  /*3830*/  PRMT R147, RZ, 0x7610, R147 ;  /* 0x00007610ff937816 */ /* 0x000fe40000000093 */
[----:B------:R-:W-:Y:S01]  /*3840*/  PRMT R149, RZ, 0x7610, R149 ;  /* 0x00007610ff957816 */ /* 0x000fe20000000095 */
[----:B------:R-:W-:Y:S01]  /*3850*/  IMAD.WIDE R82, R177, 0x2, R82 ;  /* 0x00000002b1527825 */ /* 0x000fe200078e0252 */
[----:B------:R-:W-:Y:S02]  /*3860*/  PRMT R151, RZ, 0x7610, R151 ;  /* 0x00007610ff977816 */ /* 0x000fe40000000097 */
[----:B------:R-:W-:-:S02]  /*3870*/  PRMT R153, RZ, 0x7610, R153 ;  /* 0x00007610ff997816 */ /* 0x000fc40000000099 */
[----:B------:R-:W-:Y:S02]  /*3880*/  PRMT R155, RZ, 0x7610, R155 ;  /* 0x00007610ff9b7816 */ /* 0x000fe4000000009b */
[----:B------:R-:W-:Y:S02]  /*3890*/  PRMT R157, RZ, 0x7610, R157 ;  /* 0x00007610ff9d7816 */ /* 0x000fe4000000009d */
[----:B------:R-:W-:Y:S02]  /*38a0*/  PRMT R159, RZ, 0x7610, R159 ;  /* 0x00007610ff9f7816 */ /* 0x000fe4000000009f */
[----:B------:R-:W-:Y:S02]  /*38b0*/  PRMT R161, RZ, 0x7610, R161 ;  /* 0x00007610ffa17816 */ /* 0x000fe400000000a1 */
[----:B------:R-:W-:Y:S01]  /*38c0*/  PRMT R163, RZ, 0x7610, R163 ;  /* 0x00007610ffa37816 */ /* 0x000fe200000000a3 */
[----:B------:R-:W5:Y:S01]  /*38d0*/  @!P4 LDG.E.U16 R143, desc[UR22][R44.64] ;  /* 0x000000162c8fc981 */ /* 0x000f62000c1e1500 */
[----:B------:R-:W-:-:S02]  /*38e0*/  PRMT R165, RZ, 0x7610, R165 ;  /* 0x00007610ffa57816 */ /* 0x000fc400000000a5 */
[----:B------:R-:W-:Y:S01]  /*38f0*/  PRMT R167, RZ, 0x7610, R167 ;  /* 0x00007610ffa77816 */ /* 0x000fe200000000a7 */
[----:B------:R-:W5:Y:S01]  /*3900*/  @!P4 LDG.E.U16 R145, desc[UR22][R54.64] ;  /* 0x000000163691c981 */ /* 0x000f62000c1e1500 */
[----:B------:R-:W-:Y:S02]  /*3910*/  PRMT R169, RZ, 0x7610, R169 ;  /* 0x00007610ffa97816 */ /* 0x000fe400000000a9 */
[----:B------:R-:W-:Y:S01]  /*3920*/  PRMT R171, RZ, 0x7610, R171 ;  /* 0x00007610ffab7816 */ /* 0x000fe200000000ab */
[----:B------:R-:W5:Y:S01]  /*3930*/  @!P4 LDG.E.U16 R147, desc[UR22][R56.64] ;  /* 0x000000163893c981 */ /* 0x000f62000c1e1500 */
[----:B------:R-:W-:-:S03]  /*3940*/  PRMT R173, RZ, 0x7610, R173 ;  /* 0x00007610ffad7816 */ /* 0x000fc600000000ad */
[----:B------:R-:W5:Y:S04]  /*3950*/  @!P4 LDG.E.U16 R149, desc[UR22][R58.64] ;  /* 0x000000163a95c981 */ /* 0x000f68000c1e1500 */
        /* <DEDUP_REMOVED lines=11> */
[----:B------:R-:W5:Y:S01]  /*3a10*/  @!P4 LDG.E.U16 R173, desc[UR22][R82.64] ;  /* 0x0000001652adc981 */ /* 0x000f62000c1e1500 */
[----:B------:R-:W-:-:S04]  /*3a20*/  ULEA UR11, UR20, UR9, 0x3 ;  /* 0x00000009140b7291 */ /* 0x000fc8000f8e18ff */
[----:B------:R-:W-:Y:S01]  /*3a30*/  UIADD3 UR11, UPT, UPT, UR11, 0x6000, URZ ;  /* 0x000060000b0b7890 */ /* 0x000fe2000fffe0ff */
[----:B--2---:R0:W-:Y:S04]  /*3a40*/  STS.U16 [R3+UR9+0x3000], R108 ;  /* 0x0030006c03007988 */ /* 0x0041e80008000409 */
[----:B---3--:R0:W-:Y:S04]  /*3a50*/  STS.U16 [R3+UR9+0x2000], R10 ;  /* 0x0020000a03007988 */ /* 0x0081e80008000409 */
[----:B----4-:R0:W-:Y:S04]  /*3a60*/  STS.U16 [R3+UR9+0x2400], R122 ;  /* 0x0024007a03007988 */ /* 0x0101e80008000409 */
[----:B-----5:R0:W-:Y:S04]  /*3a70*/  STS.U16 [R3+UR9+0x3400], R124 ;  /* 0x0034007c03007988 */ /* 0x0201e80008000409 */
        /* <DEDUP_REMOVED lines=44> */
[----:B------:R1:W-:Y:S06]  /*3d40*/  MEMBAR.ALL.CTA ;  /* 0x0000000000007992 */ /* 0x0003ec0000008000 */
[----:B-1----:R-:W1:Y:S02]  /*3d50*/  FENCE.VIEW.ASYNC.S ;  /* 0x00000000000073c6 */ /* 0x002e640000000000 */
[----:B-1----:R-:W-:Y:S06]  /*3d60*/  BAR.SYNC.DEFER_BLOCKING 0x0 ;  /* 0x0000000000007b1d */ /* 0x002fec0000010000 */
[----:B------:R-:W-:Y:S05]  /*3d70*/  @P0 BRA `(.L_x_9) ;  /* 0x0000000000340947 */ /* 0x000fea0003800000 */
[----:B------:R-:W-:Y:S01]  /*3d80*/  UIADD3 UR21, UPT, UPT, UR8, 0x80, URZ ;  /* 0x0000008008157890 */ /* 0x000fe2000fffe0ff */
[----:B------:R-:W-:Y:S01]  /*3d90*/  UMOV UR17, 0x40004040 ;  /* 0x4000404000117882 */ /* 0x000fe20000000000 */
[----:B------:R-:W-:Y:S01]  /*3da0*/  UMOV UR18, 0x0 ;  /* 0x0000000000127882 */ /* 0x000fe20000000000 */
[----:B------:R-:W-:Y:S01]  /*3db0*/  UMOV UR19, 0x8208490 ;  /* 0x0820849000137882 */ /* 0x000fe20000000000 */
[----:B------:R-:W-:Y:S01]  /*3dc0*/  UMOV UR6, UR11 ;  /* 0x0000000b00067c82 */ /* 0x000fe20008000000 */
[----:B------:R-:W-:Y:S01]  /*3dd0*/  UMOV UR7, URZ ;  /* 0x000000ff00077c82 */ /* 0x000fe20008000000 */
[----:B------:R-:W-:Y:S01]  /*3de0*/  UMOV UR24, 0x0 ;  /* 0x0000000000187882 */ /* 0x000fe20000000000 */
[----:B------:R-:W-:Y:S01]  /*3df0*/  UMOV UR25, 0x8208490 ;  /* 0x0820849000197882 */ /* 0x000fe20000000000 */
[----:B------:R1:W-:Y:S01]  /*3e00*/  UTCHMMA gdesc[UR16], gdesc[UR12], tmem[UR8], tmem[UR18], idesc[UR19], UPT ;  /* 0x00ff120c100075ea */ /* 0x0003e2000b800008 */
[----:B------:R-:W-:Y:S01]  /*3e10*/  UMOV UR4, UR6 ;  /* 0x0000000600047c82 */ /* 0x000fe20008000000 */
[----:B------:R1:W-:Y:S01]  /*3e20*/  UTCHMMA gdesc[UR14], gdesc[UR12], tmem[UR21], tmem[UR24], idesc[UR25], UPT ;  /* 0x00ff180c0e0075ea */ /* 0x0003e2000b800015 */
[----:B------:R1:W-:Y:S01]  /*3e30*/  UTCBAR [UR4], URZ ;  /* 0x000000ff040073e9 */ /* 0x0003e200080000ff */
[----:B------:R-:W-:-:S02]  /*3e40*/  NOP ;  /* 0x0000000000007918 */ /* 0x000fc40000000000 */
.L_x_9:
[----:B------:R-:W-:Y:S01]  /*3e50*/  UIADD3 UR20, UPT, UPT, UR20, 0x1, URZ ;  /* 0x0000000114147890 */ /* 0x000fe2000fffe0ff */
[----:B------:R-:W-:Y:S02]  /*3e60*/  VIADD R107, R107, 0xffffffff ;  /* 0xffffffff6b6b7836 */ /* 0x000fe40000000000 */
[----:B------:R-:W-:Y:S01]  /*3e70*/  VIADD R103, R103, 0xfffffff0 ;  /* 0xfffffff067677836 */ /* 0x000fe20000000000 */
[----:B------:R-:W-:Y:S02]  /*3e80*/  UISETP.GT.AND UP1, UPT, UR20, 0x1, UPT ;  /* 0x000000011400788c */ /* 0x000fe4000bf24270 */
[----:B------:R-:W-:Y:S02]  /*3e90*/  ISETP.NE.U32.AND P2, PT, R107, RZ, PT ;  /* 0x000000ff6b00720c */ /* 0x000fe40003f45070 */
[----:B-1----:R-:W-:Y:S02]  /*3ea0*/  USEL UR4, URZ, 0x1, !UP1 ;  /* 0x00000001ff047887 */ /* 0x002fe4000c800000 */
[----:B------:R-:W-:-:S02]  /*3eb0*/  USEL UR20, UR20, URZ, !UP1 ;  /* 0x000000ff14147287 */ /* 0x000fc4000c800000 */
[----:B------:R-:W-:-:S03]  /*3ec0*/  ULOP3.LUT UR6, UR5, UR4, URZ, 0x3c, !UPT ;  /* 0x0000000405067292 */ /* 0x000fc6000f8e3cff */
[----:B------:R-:W-:-:S04]  /*3ed0*/  UMOV UR4, UR5 ;  /* 0x0000000500047c82 */ /* 0x000fc80008000000 */
[----:B------:R-:W-:Y:S01]  /*3ee0*/  UMOV UR5, UR6 ;  /* 0x0000000600057c82 */ /* 0x000fe20008000000 */
[----:B------:R-:W-:Y:S05]  /*3ef0*/  @P2 BRA `(.L_x_10) ;  /* 0xfffffff000302947 */ /* 0x000fea000383ffff */
.L_x_7:
[----:B------:R-:W-:-:S13]  /*3f00*/  ISETP.GE.AND P0, PT, R2, 0x10, PT ;  /* 0x000000100200780c */ /* 0x000fda0003f06270 */
[----:B------:R-:W-:Y:S05]  /*3f10*/  @!P0 BRA `(.L_x_11) ;  /* 0x0000000000108947 */ /* 0x000fea0003800000 */
[----:B------:R-:W-:-:S06]  /*3f20*/  USHF.L.U32 UR4, UR4, 0x1f, URZ ;  /* 0x0000001f04047899 */ /* 0x000fcc00080006ff */
[----:B------:R-:W-:-:S04]  /*3f30*/  IMAD.U32 R0, RZ, RZ, UR4 ;  /* 0x00000004ff007e24 */ /* 0x000fc8000f8e00ff */
[----:B------:R-:W1:Y:S02]  /*3f40*/  SYNCS.PHASECHK.TRANS64.TRYWAIT P0, [UR11], R0 ;  /* 0x00000000ff0075a7 */ /* 0x000e64000800110b */
[----:B-1----:R-:W-:Y:S05]  /*3f50*/  @!P0 BRA `(.L_x_12) ;  /* 0x0000007400a08947 */ /* 0x002fea0003800000 */
.L_x_11:
[----:B------:R-:W-:Y:S08]  /*3f60*/  BAR.SYNC.DEFER_BLOCKING 0x0 ;  /* 0x0000000000007b1d */ /* 0x000ff00000010000 */
[----:B------:R-:W1:Y:S01]  /*3f70*/  LDC R201, c[0x0][0x3b4] ;  /* 0x0000ed00ffc97b82 */ /* 0x000e620000000800 */
[----:B------:R-:W2:Y:S01]  /*3f80*/  LDCU.128 UR4, c[0x0][0x390] ;  /* 0x00007200ff0477ac */ /* 0x000ea20008000c00 */
[----:B------:R-:W3:Y:S01]  /*3f90*/  LDCU.64 UR34, c[0x0][0x398] ;  /* 0x00007300ff2277ac */ /* 0x000ee20008000a00 */
[----:B------:R-:W4:Y:S01]  /*3fa0*/  LDCU UR32, c[0x0][0x3b8] ;  /* 0x00007700ff2077ac */ /* 0x000f220008000800 */
[----:B------:R-:W5:Y:S01]  /*3fb0*/  LDCU.64 UR12, c[0x0][0x398] ;  /* 0x00007300ff0c77ac */ /* 0x000f620008000a00 */
[----:B------:R-:W0:Y:S01]  /*3fc0*/  LDCU.64 UR16, c[0x0][0x398] ;  /* 0x00007300ff1077ac */ /* 0x000e220008000a00 */
[----:B------:R-:W0:Y:S02]  /*3fd0*/  @!P1 SYNCS.CCTL.IV [UR9+0x6000] ;  /* 0x00600000ff0099b1 */ /* 0x000e240008000009 */
[----:B0-----:R-:W-:Y:S01]  /*3fe0*/  BAR.SYNC.DEFER_BLOCKING 0x0 ;  /* 0x0000000000007b1d */ /* 0x001fe20000010000 */
[----:B--2---:R-:W-:-:S04]  /*3ff0*/  ISETP.GE.AND P0, PT, R198, UR6, PT ;  /* 0x00000006c6007c0c */ /* 0x004fc8000bf06270 */
[C---:B---3--:R-:W-:Y:S01]  /*4000*/  ISETP.LT.AND P0, PT, R196.reuse, UR35, !P0 ;  /* 0x00000023c4007c0c */ /* 0x048fe2000c701270 */
[----:B------:R-:W0:Y:S01]  /*4010*/  LDCU.64 UR28, c[0x0][0x398] ;  /* 0x00007300ff1c77ac */ /* 0x000e220008000a00 */
[----:B------:R-:W2:Y:S01]  /*4020*/  LDTM.x64 R24, tmem[UR10] ;  /* 0x0000000a001879ee */ /* 0x000ea20008340000 */
[----:B------:R-:W-:Y:S01]  /*4030*/  LDTM.x64 R132, tmem[UR10+0x40] ;  /* 0x0000400a008479ee */ /* 0x000fe20008340000 */
[----:B----4-:R-:W-:Y:S01]  /*4040*/  IMAD R203, R196, UR32, RZ ;  /* 0x00000020c4cb7c24 */ /* 0x010fe2000f8e02ff */
[----:B------:R-:W3:Y:S01]  /*4050*/  LDCU.64 UR24, c[0x0][0x398] ;  /* 0x00007300ff1877ac */ /* 0x000ee20008000a00 */
[----:B------:R-:W4:Y:S01]  /*4060*/  LDCU.64 UR14, c[0x0][0x398] ;  /* 0x00007300ff0e77ac */ /* 0x000f220008000a00 */
[----:B------:R-:W0:Y:S01]  /*4070*/  LDCU.64 UR26, c[0x0][0x398] ;  /* 0x00007300ff1a77ac */ /* 0x000e220008000a00 */
[----:B------:R-:W0:Y:S01]  /*4080*/  LDCU.64 UR30, c[0x0][0x398] ;  /* 0x00007300ff1e77ac */ /* 0x000e220008000a00 */
[----:B------:R-:W0:Y:S01]  /*4090*/  @!P1 SYNCS.CCTL.IV [UR9+0x6008] ;  /* 0x00600800ff0099b1 */ /* 0x000e220008000009 */
[----:B------:R-:W0:Y:S01]  /*40a0*/  LDCU.64 UR18, c[0x0][0x398] ;  /* 0x00007300ff1277ac */ /* 0x000e220008000a00 */
[----:B------:R-:W0:Y:S01]  /*40b0*/  LDCU.64 UR20, c[0x0][0x398] ;  /* 0x00007300ff1477ac */ /* 0x000e220008000a00 */
[----:B--2---:R-:W-:Y:S01]  /*40c0*/  IMAD.MOV.U32 R227, RZ, RZ, R68 ;  /* 0x000000ffffe37224 */ /* 0x004fe200078e0044 */
[----:B------:R-:W-:Y:S01]  /*40d0*/  STL [R1], R41 ;  /* 0x0000002901007387 */ /* 0x000fe20000100800 */
[----:B------:R-:W-:Y:S01]  /*40e0*/  IMAD.MOV.U32 R226, RZ, RZ, R69 ;  /* 0x000000ffffe27224 */ /* 0x000fe200078e0045 */
[----:B------:R-:W2:Y:S01]  /*40f0*/  LDCU UR6, c[0x0][0x398] ;  /* 0x00007300ff0677ac */ /* 0x000ea20008000800 */
[----:B------:R-:W-:Y:S01]  /*4100*/  IMAD.MOV.U32 R225, RZ, RZ, R70 ;  /* 0x000000ffffe17224 */ /* 0x000fe200078e0046 */
[----:B------:R0:W-:Y:S01]  /*4110*/  STL [R1+0x4], R42 ;  /* 0x0000042a01007387 */ /* 0x0001e20000100800 */
[----:B------:R-:W-:Y:S01]  /*4120*/  IMAD.MOV.U32 R224, RZ, RZ, R71 ;  /* 0x000000ffffe07224 */ /* 0x000fe200078e0047 */
[----:B------:R-:W0:Y:S01]  /*4130*/  LDCU UR9, c[0x0][0x398] ;  /* 0x00007300ff0977ac */ /* 0x000e220008000800 */
[----:B------:R-:W-:-:S02]  /*4140*/  IMAD.MOV.U32 R223, RZ, RZ, R72 ;  /* 0x000000ffffdf7224 */ /* 0x000fc400078e0048 */
[----:B------:R-:W-:Y:S01]  /*4150*/  IMAD.MOV.U32 R222, RZ, RZ, R73 ;  /* 0x000000ffffde7224 */ /* 0x000fe200078e0049 */
[----:B------:R-:W0:Y:S01]  /*4160*/  LDCU UR33, c[0x0][0x398] ;  /* 0x00007300ff2177ac */ /* 0x000e220008000800 */
[----:B------:R-:W-:Y:S02]  /*4170*/  IMAD.MOV.U32 R221, RZ, RZ, R74 ;  /* 0x000000ffffdd7224 */ /* 0x000fe400078e004a */
[----:B------:R-:W-:Y:S01]  /*4180*/  IMAD.MOV.U32 R220, RZ, RZ, R75 ;  /* 0x000000ffffdc7224 */ /* 0x000fe200078e004b */
[----:B------:R-:W0:Y:S01]  /*4190*/  LDCU UR35, c[0x0][0x398] ;  /* 0x00007300ff2377ac */ /* 0x000e220008000800 */
[----:B------:R-:W-:Y:S02]  /*41a0*/  IMAD.MOV.U32 R219, RZ, RZ, R76 ;  /* 0x000000ffffdb7224 */ /* 0x000fe400078e004c */
[----:B------:R-:W-:Y:S01]  /*41b0*/  IMAD.MOV.U32 R218, RZ, RZ, R77 ;  /* 0x000000ffffda7224 */ /* 0x000fe200078e004d */
[----:B------:R-:W0:Y:S01]  /*41c0*/  LDCU UR36, c[0x0][0x398] ;  /* 0x00007300ff2477ac */ /* 0x000e220008000800 */
[----:B------:R-:W-:-:S02]  /*41d0*/  IMAD.MOV.U32 R217, RZ, RZ, R78 ;  /* 0x000000ffffd97224 */ /* 0x000fc400078e004e */
[----:B------:R-:W-:Y:S02]  /*41e0*/  IMAD.MOV.U32 R216, RZ, RZ, R79 ;  /* 0x000000ffffd87224 */ /* 0x000fe400078e004f */
[----:B------:R-:W-:Y:S02]  /*41f0*/  IMAD.MOV.U32 R215, RZ, RZ, R80 ;  /* 0x000000ffffd77224 */ /* 0x000fe400078e0050 */
[----:B------:R-:W-:Y:S02]  /*4200*/  IMAD.MOV.U32 R214, RZ, RZ, R81 ;  /* 0x000000ffffd67224 */ /* 0x000fe400078e0051 */
[----:B------:R-:W-:Y:S02]  /*4210*/  IMAD.MOV.U32 R213, RZ, RZ, R82 ;  /* 0x000000ffffd57224 */ /* 0x000fe400078e0052 */
[----:B------:R-:W-:Y:S02]  /*4220*/  IMAD.MOV.U32 R212, RZ, RZ, R83 ;  /* 0x000000ffffd47224 */ /* 0x000fe400078e0053 */
[----:B------:R-:W-:-:S02]  /*4230*/  IMAD.MOV.U32 R211, RZ, RZ, R85 ;  /* 0x000000ffffd37224 */ /* 0x000fc400078e0055 */
[----:B------:R-:W-:Y:S02]  /*4240*/  IMAD.MOV.U32 R210, RZ, RZ, R84 ;  /* 0x000000ffffd27224 */ /* 0x000fe400078e0054 */
[----:B------:R-:W-:Y:S02]  /*4250*/  IMAD.MOV.U32 R209, RZ, RZ, R86 ;  /* 0x000000ffffd17224 */ /* 0x000fe400078e0056 */
[----:B------:R-:W-:Y:S02]  /*4260*/  IMAD.MOV.U32 R208, RZ, RZ, R87 ;  /* 0x000000ffffd07224 */ /* 0x000fe400078e0057 */
[----:B------:R-:W0:Y:S01]  /*4270*/  LDTM.x64 R68, tmem[UR10+0x80] ;  /* 0x0000800a004479ee */ /* 0x000e220008340000 */
[----:B------:R-:W-:Y:S02]  /*4280*/  IMAD.MOV.U32 R4, RZ, RZ, R35 ;  /* 0x000000ffff047224 */ /* 0x000fe400078e0023 */
[----:B------:R-:W-:Y:S02]  /*4290*/  IMAD.MOV.U32 R7, RZ, RZ, R32 ;  /* 0x000000ffff077224 */ /* 0x000fe400078e0020 */
[----:B------:R-:W-:-:S02]  /*42a0*/  IMAD.MOV.U32 R8, RZ, RZ, R33 ;  /* 0x000000ffff087224 */ /* 0x000fc400078e0021 */
[----:B------:R-:W-:Y:S02]  /*42b0*/  IMAD.MOV.U32 R16, RZ, RZ, R25 ;  /* 0x000000ffff107224 */ /* 0x000fe400078e0019 */
[----:B------:R-:W-:Y:S02]  /*42c0*/  IMAD.MOV.U32 R15, RZ, RZ, R24 ;  /* 0x000000ffff0f7224 */ /* 0x000fe400078e0018 */
[----:B------:R-:W-:Y:S02]  /*42d0*/  IMAD.MOV.U32 R20, RZ, RZ, R29 ;  /* 0x000000ffff147224 */ /* 0x000fe400078e001d */
[----:B------:R-:W-:Y:S01]  /*42e0*/  IMAD.MOV.U32 R19, RZ, RZ, R28 ;  /* 0x000000ffff137224 */ /* 0x000fe200078e001c */
[----:B------:R-:W-:Y:S01]  /*42f0*/  F2FP.BF16.F32.PACK_AB R3, R16, R15 ;  /* 0x0000000f1003723e */ /* 0x000fe200000010ff */
[----:B------:R-:W-:Y:S02]  /*4300*/  IMAD.MOV.U32 R18, RZ, RZ, R27 ;  /* 0x000000ffff127224 */ /* 0x000fe400078e001b */
[----:B------:R-:W-:Y:S01]  /*4310*/  IMAD.MOV.U32 R17, RZ, RZ, R26 ;  /* 0x000000ffff117224 */ /* 0x000fe200078e001a */
[----:B------:R-:W-:Y:S01]  /*4320*/  F2FP.BF16.F32.PACK_AB R0, R20, R19 ;  /* 0x000000131400723e */ /* 0x000fe200000010ff */
[----:B------:R-:W-:-:S02]  /*4330*/  IMAD.MOV.U32 R14, RZ, RZ, R40 ;  /* 0x000000ffff0e7224 */ /* 0x000fc400078e0028 */
[----:B------:R-:W-:Y:S01]  /*4340*/  IMAD.MOV.U32 R13, RZ, RZ, R39 ;  /* 0x000000ffff0d7224 */ /* 0x000fe200078e0027 */
[----:B------:R-:W-:Y:S01]  /*4350*/  F2FP.BF16.F32.PACK_AB R2, R18, R17 ;  /* 0x000000111202723e */ /* 0x000fe200000010ff */
[----:B------:R-:W-:Y:S01]  /*4360*/  IMAD.MOV.U32 R12, RZ, RZ, R38 ;  /* 0x000000ffff0c7224 */ /* 0x000fe200078e0026 */
[----:B0-----:R-:W-:Y:S01]  /*4370*/  F2FP.BF16.F32.PACK_AB R79, R79, R4 ;  /* 0x000000044f4f723e */ /* 0x001fe200000010ff */
[----:B-1----:R-:W-:Y:S01]  /*4380*/  IMAD R4, R198, R201, RZ ;  /* 0x000000c9c6047224 */ /* 0x002fe200078e02ff */
[----:B------:R-:W-:Y:S01]  /*4390*/  F2FP.BF16.F32.PACK_AB R200, R76, R7 ;  /* 0x000000074cc8723e */ /* 0x000fe200000010ff */
[----:B------:R-:W-:Y:S01]  /*43a0*/  IMAD.MOV.U32 R11, RZ, RZ, R37 ;  /* 0x000000ffff0b7224 */ /* 0x000fe200078e0025 */
[----:B------:R-:W-:Y:S01]  /*43b0*/  F2FP.BF16.F32.PACK_AB R199, R77, R8 ;  /* 0x000000084dc7723e */ /* 0x000fe200000010ff */
[----:B------:R-:W-:Y:S01]  /*43c0*/  IMAD.MOV.U32 R10, RZ, RZ, R36 ;  /* 0x000000ffff0a7224 */ /* 0x000fe200078e0024 */
[C---:B------:R-:W-:Y:S01]  /*43d0*/  LEA R76, P2, R4.reuse, UR4, 0x1 ;  /* 0x00000004044c7c11 */ /* 0x040fe2000f8408ff */
[----:B------:R-:W-:Y:S01]  /*43e0*/  IMAD.MOV.U32 R9, RZ, RZ, R34 ;  /* 0x000000ffff097224 */ /* 0x000fe200078e0022 */
[----:B------:R-:W-:Y:S01]  /*43f0*/  F2FP.BF16.F32.PACK_AB R202, R73, R72 ;  /* 0x0000004849ca723e */ /* 0x000fe200000010ff */
[----:B------:R-:W-:Y:S01]  /*4400*/  IMAD.MOV.U32 R6, RZ, RZ, R31 ;  /* 0x000000ffff067224 */ /* 0x000fe200078e001f */
[----:B------:R-:W-:Y:S01]  /*4410*/  LEA.HI.X.SX32 R77, R4, UR5, 0x1, P2 ;  /* 0x00000005044d7c11 */ /* 0x000fe200090f0eff */
[----:B------:R-:W-:Y:S01]  /*4420*/  IMAD.MOV.U32 R5, RZ, RZ, R30 ;  /* 0x000000ffff057224 */ /* 0x000fe200078e001e */
[----:B------:R-:W-:Y:S01]  /*4430*/  F2FP.BF16.F32.PACK_AB R84, R84, R14 ;  /* 0x0000000e5454723e */ /* 0x000fe200000010ff */
[----:B------:R-:W-:Y:S01]  /*4440*/  IMAD.MOV.U32 R252, RZ, RZ, R43 ;  /* 0x000000fffffc7224 */ /* 0x000fe200078e002b */
[----:B------:R-:W-:Y:S01]  /*4450*/  F2FP.BF16.F32.PACK_AB R83, R83, R13 ;  /* 0x0000000d5353723e */ /* 0x000fe200000010ff */
[----:B------:R-:W-:Y:S01]  /*4460*/  IMAD.WIDE R72, R203, 0x2, R76 ;  /* 0x00000002cb487825 */ /* 0x000fe200078e024c */
[----:B------:R-:W-:-:S02]  /*4470*/  F2FP.BF16.F32.PACK_AB R82, R82, R12 ;  /* 0x0000000c5252723e */ /* 0x000fc400000010ff */
[----:B------:R-:W-:Y:S01]  /*4480*/  F2FP.BF16.F32.PACK_AB R81, R81, R11 ;  /* 0x0000000b5151723e */ /* 0x000fe200000010ff */
[----:B------:R-:W-:Y:S01]  /*4490*/  IMAD.MOV.U32 R251, RZ, RZ, R44 ;  /* 0x000000fffffb7224 */ /* 0x000fe200078e002c */
        /* <DEDUP_REMOVED lines=29> */
[----:B------:R-:W-:-:S02]  /*4670*/  IMAD R201, R201, 0x80, R4 ;  /* 0x00000080c9c97824 */ /* 0x000fc400078e0204 */
[----:B------:R-:W0:Y:S01]  /*4680*/  LDTM.x64 R4, tmem[UR10+0xc0] ;  /* 0x0000c00a000479ee */ /* 0x000e220008340000 */
[----:B------:R-:W-:Y:S01]  /*4690*/  NOP ;  /* 0x0000000000007918 */ /* 0x000fe20000000000 */
[----:B------:R1:W-:Y:S01]  /*46a0*/  @P0 STG.E.U16 desc[UR22][R72.64], R3 ;  /* 0x0000000348000986 */ /* 0x0003e2000c101516 */
[----:B------:R-:W-:Y:S01]  /*46b0*/  ISETP.GE.AND P0, PT, R196, UR7, PT ;  /* 0x00000007c4007c0c */ /* 0x000fe2000bf06270 */
[----:B------:R-:W0:Y:S01]  /*46c0*/  LDCU.64 UR10, c[0x0][0x398] ;  /* 0x00007300ff0a77ac */ /* 0x000e220008000a00 */
[----:B------:R-:W-:Y:S02]  /*46d0*/  LEA R68, P1, R201, UR4, 0x1 ;  /* 0x00000004c9447c11 */ /* 0x000fe4000f8208ff */
[----:B-----5:R-:W-:Y:S01]  /*46e0*/  ISETP.LT.AND P0, PT, R197, UR12, !P0 ;  /* 0x0000000cc5007c0c */ /* 0x020fe2000c701270 */
[----:B------:R-:W5:Y:S01]  /*46f0*/  LDCU UR12, c[0x0][0x39c] ;  /* 0x00007380ff0c77ac */ /* 0x000f620008000800 */
[----:B------:R-:W-:Y:S02]  /*4700*/  LEA.HI.X.SX32 R69, R201, UR5, 0x1, P1 ;  /* 0x00000005c9457c11 */ /* 0x000fe400088f0eff */
[----:B------:R-:W-:Y:S01]  /*4710*/  PRMT R201, R3, 0x7632, R201 ;  /* 0x0000763203c97816 */ /* 0x000fe200000000c9 */
[----:B------:R-:W0:Y:S01]  /*4720*/  LDCU.64 UR4, c[0x0][0x398] ;  /* 0x00007300ff0477ac */ /* 0x000e220008000a00 */
[----:B------:R-:W-:-:S04]  /*4730*/  IMAD.WIDE R204, R203, 0x2, R68 ;  /* 0x00000002cbcc7825 */ /* 0x000fc800078e0244 */
[----:B-1----:R-:W-:-:S03]  /*4740*/  VIADD R72, R196, 0x1 ;  /* 0x00000001c4487836 */ /* 0x002fc60000000000 */
[----:B------:R1:W-:Y:S01]  /*4750*/  @P0 STG.E.U16 desc[UR22][R204.64], R71 ;  /* 0x00000047cc000986 */ /* 0x0003e2000c101516 */
[----:B------:R-:W-:Y:S01]  /*4760*/  VIADD R203, R203, UR32 ;  /* 0x00000020cbcb7c36 */ /* 0x000fe20008000000 */
[----:B------:R-:W-:-:S03]  /*4770*/  ISETP.GE.AND P0, PT, R72, UR7, PT ;  /* 0x0000000748007c0c */ /* 0x000fc6000bf06270 */
[----:B------:R-:W-:Y:S01]  /*4780*/  IMAD.WIDE R72, R203, 0x2, R76 ;  /* 0x00000002cb487825 */ /* 0x000fe200078e024c */
[----:B------:R-:W-:Y:S01]  /*4790*/  ISETP.LT.AND P1, PT, R198, UR16, !P0 ;  /* 0x00000010c6007c0c */ /* 0x000fe2000c721270 */
[----:B------:R-:W0:Y:S01]  /*47a0*/  LDCU UR16, c[0x0][0x398] ;  /* 0x00007300ff1077ac */ /* 0x000e220008000800 */
[----:B------:R-:W-:Y:S01]  /*47b0*/  ISETP.LT.AND P0, PT, R197, UR28, !P0 ;  /* 0x0000001cc5007c0c */ /* 0x000fe2000c701270 */
[----:B------:R-:W-:Y:S01]  /*47c0*/  IMAD.WIDE R206, R203, 0x2, R68 ;  /* 0x00000002cbce7825 */ /* 0x000fe200078e0244 */
[----:B-1----:R-:W-:Y:S01]  /*47d0*/  PRMT R71, R71, 0x7632, R71 ;  /* 0x0000763247477816 */ /* 0x002fe20000000047 */
[----:B------:R-:W1:Y:S02]  /*47e0*/  LDCU UR28, c[0x0][0x398] ;  /* 0x00007300ff1c77ac */ /* 0x000e640008000800 */
[----:B------:R-:W-:-:S06]  /*47f0*/  VIADD R3, R196, 0x2 ;  /* 0x00000002c4037836 */ /* 0x000fcc0000000000 */
[----:B------:R0:W-:Y:S04]  /*4800*/  @P1 STG.E.U16 desc[UR22][R72.64], R201 ;  /* 0x000000c948001986 */ /* 0x0001e8000c101516 */
[----:B------:R1:W-:Y:S01]  /*4810*/  @P0 STG.E.U16 desc[UR22][R206.64], R71 ;  /* 0x00000047ce000986 */ /* 0x0003e2000c101516 */
[----:B------:R-:W-:-:S04]  /*4820*/  ISETP.GE.AND P0, PT, R3, UR7, PT ;  /* 0x0000000703007c0c */ /* 0x000fc8000bf06270 */
[----:B---3--:R-:W-:Y:S01]  /*4830*/  ISETP.LT.AND P1, PT, R198, UR24, !P0 ;  /* 0x00000018c6007c0c */ /* 0x008fe2000c721270 */
[----:B------:R-:W-:Y:S01]  /*4840*/  VIADD R203, R203, UR32 ;  /* 0x00000020cbcb7c36 */ /* 0x000fe20008000000 */
[----:B----4-:R-:W-:Y:S01]  /*4850*/  ISETP.LT.AND P0, PT, R197, UR14, !P0 ;  /* 0x0000000ec5007c0c */ /* 0x010fe2000c701270 */
[----:B------:R-:W-:Y:S01]  /*4860*/  VIADD R3, R196, 0x3 ;  /* 0x00000003c4037836 */ /* 0x000fe20000000000 */
[----:B0-----:R-:W3:Y:S01]  /*4870*/  LDL.LU R201, [R1+0x4] ;  /* 0x0000040001c97983 */ /* 0x001ee20000300800 */
[C---:B------:R-:W-:Y:S01]  /*4880*/  IMAD.WIDE R204, R203.reuse, 0x2, R76 ;  /* 0x00000002cbcc7825 */ /* 0x040fe200078e024c */
[----:B------:R-:W0:Y:S01]  /*4890*/  LDCU UR14, c[0x0][0x398] ;  /* 0x00007300ff0e77ac */ /* 0x000e220008000800 */
[----:B-1----:R-:W-:Y:S01]  /*48a0*/  PRMT R71, R2, 0x7632, R71 ;  /* 0x0000763202477816 */ /* 0x002fe20000000047 */
[----:B------:R-:W4:Y:S01]  /*48b0*/  LDL.LU R207, [R1] ;  /* 0x0000000001cf7983 */ /* 0x000f220000300800 */
[----:B------:R-:W-:Y:S01]  /*48c0*/  IMAD.WIDE R72, R203, 0x2, R68 ;  /* 0x00000002cb487825 */ /* 0x000fe200078e0244 */
[----:B------:R-:W1:Y:S01]  /*48d0*/  LDCU UR24, c[0x0][0x398] ;  /* 0x00007300ff1877ac */ /* 0x000e620008000800 */
[----:B------:R-:W-:-:S02]  /*48e0*/  F2FP.BF16.F32.PACK_AB R87, R87, R252 ;  /* 0x000000fc5757723e */ /* 0x000fc400000010ff */
[----:B------:R0:W-:Y:S01]  /*48f0*/  @P1 STG.E.U16 desc[UR22][R204.64], R2 ;  /* 0x00000002cc001986 */ /* 0x0001e2000c101516 */
[----:B------:R-:W-:Y:S01]  /*4900*/  VIADD R203, R203, UR32 ;  /* 0x00000020cbcb7c36 */ /* 0x000fe20008000000 */
[----:B------:R-:W-:Y:S02]  /*4910*/  F2FP.BF16.F32.PACK_AB R88, R88, R251 ;  /* 0x000000fb5858723e */ /* 0x000fe400000010ff */
[----:B------:R1:W-:Y:S01]  /*4920*/  @P0 STG.E.U16 desc[UR22][R72.64], R70 ;  /* 0x0000004648000986 */ /* 0x0003e2000c101516 */
[----:B------:R-:W-:Y:S02]  /*4930*/  ISETP.GE.AND P0, PT, R3, UR7, PT ;  /* 0x0000000703007c0c */ /* 0x000fe4000bf06270 */
[----:B------:R-:W-:Y:S02]  /*4940*/  F2FP.BF16.F32.PACK_AB R89, R89, R250 ;  /* 0x000000fa5959723e */ /* 0x000fe400000010ff */
[----:B------:R-:W-:Y:S01]  /*4950*/  ISETP.LT.AND P1, PT, R198, UR4, !P0 ;  /* 0x00000004c6007c0c */ /* 0x000fe2000c721270 */
[----:B------:R-:W2:Y:S01]  /*4960*/  LDCU UR4, c[0x0][0x398] ;  /* 0x00007300ff0477ac */ /* 0x000ea20008000800 */
[----:B------:R-:W-:Y:S01]  /*4970*/  ISETP.LT.AND P0, PT, R197, UR26, !P0 ;  /* 0x0000001ac5007c0c */ /* 0x000fe2000c701270 */
[----:B0-----:R-:W-:Y:S01]  /*4980*/  IMAD.WIDE R2, R203, 0x2, R76 ;  /* 0x00000002cb027825 */ /* 0x001fe200078e024c */
[----:B------:R-:W-:Y:S01]  /*4990*/  F2FP.BF16.F32.PACK_AB R90, R90, R249 ;  /* 0x000000f95a5a723e */ /* 0x000fe200000010ff */
[----:B------:R-:W0:Y:S01]  /*49a0*/  LDCU UR26, c[0x0][0x398] ;  /* 0x00007300ff1a77ac */ /* 0x000e220008000800 */
[----:B------:R-:W-:Y:S01]  /*49b0*/  F2FP.BF16.F32.PACK_AB R91, R91, R248 ;  /* 0x000000f85b5b723e */ /* 0x000fe200000010ff */
[----:B-1----:R-:W-:Y:S01]  /*49c0*/  IMAD.WIDE R72, R203, 0x2, R68 ;  /* 0x00000002cb487825 */ /* 0x002fe200078e0244 */
[----:B------:R-:W-:-:S02]  /*49d0*/  F2FP.BF16.F32.PACK_AB R92, R92, R247 ;  /* 0x000000f75c5c723e */ /* 0x000fc400000010ff */
[----:B------:R-:W-:Y:S01]  /*49e0*/  F2FP.BF16.F32.PACK_AB R93, R93, R246 ;  /* 0x000000f65d5d723e */ /* 0x000fe200000010ff */
[----:B------:R-:W-:Y:S01]  /*49f0*/  VIADD R203, R203, UR32 ;  /* 0x00000020cbcb7c36 */ /* 0x000fe20008000000 */
[----:B------:R-:W-:Y:S01]  /*4a00*/  F2FP.BF16.F32.PACK_AB R94, R94, R245 ;  /* 0x000000f55e5e723e */ /* 0x000fe200000010ff */
[----:B------:R1:W-:Y:S01]  /*4a10*/  @P1 STG.E.U16 desc[UR22][R2.64], R71 ;  /* 0x0000004702001986 */ /* 0x0003e2000c101516 */
[----:B------:R-:W-:Y:S02]  /*4a20*/  F2FP.BF16.F32.PACK_AB R95, R95, R244 ;  /* 0x000000f45f5f723e */ /* 0x000fe400000010ff */
[----:B------:R-:W-:Y:S02]  /*4a30*/  F2FP.BF16.F32.PACK_AB R96, R96, R243 ;  /* 0x000000f36060723e */ /* 0x000fe400000010ff */
[----:B------:R-:W-:Y:S02]  /*4a40*/  F2FP.BF16.F32.PACK_AB R97, R97, R242 ;  /* 0x000000f26161723e */ /* 0x000fe400000010ff */
[----:B------:R-:W-:-:S02]  /*4a50*/  F2FP.BF16.F32.PACK_AB R98, R98, R241 ;  /* 0x000000f16262723e */ /* 0x000fc400000010ff */
[----:B------:R-:W-:Y:S02]  /*4a60*/  F2FP.BF16.F32.PACK_AB R99, R99, R240 ;  /* 0x000000f06363723e */ /* 0x000fe400000010ff */
[----:B------:R-:W-:Y:S02]  /*4a70*/  F2FP.BF16.F32.PACK_AB R100, R100, R239 ;  /* 0x000000ef6464723e */ /* 0x000fe400000010ff */
[----:B-1----:R-:W-:Y:S01]  /*4a80*/  PRMT R3, R70, 0x7632, R3 ;  /* 0x0000763246037816 */ /* 0x002fe20000000003 */
[----:B------:R-:W-:Y:S01]  /*4a90*/  VIADD R70, R196, 0x4 ;  /* 0x00000004c4467836 */ /* 0x000fe20000000000 */
[----:B------:R-:W-:Y:S02]  /*4aa0*/  F2FP.BF16.F32.PACK_AB R101, R101, R238 ;  /* 0x000000ee6565723e */ /* 0x000fe400000010ff */
[----:B------:R-:W-:Y:S01]  /*4ab0*/  F2FP.BF16.F32.PACK_AB R102, R102, R237 ;  /* 0x000000ed6666723e */ /* 0x000fe200000010ff */
[----:B------:R1:W-:Y:S01]  /*4ac0*/  @P0 STG.E.U16 desc[UR22][R72.64], R3 ;  /* 0x0000000348000986 */ /* 0x0003e2000c101516 */
[----:B------:R-:W-:Y:S01]  /*4ad0*/  ISETP.GE.AND P0, PT, R70, UR7, PT ;  /* 0x0000000746007c0c */ /* 0x000fe2000bf06270 */
[----:B------:R-:W-:Y:S01]  /*4ae0*/  IMAD.WIDE R70, R203, 0x2, R76 ;  /* 0x00000002cb467825 */ /* 0x000fe200078e024c */
[----:B------:R-:W-:-:S02]  /*4af0*/  F2FP.BF16.F32.PACK_AB R103, R103, R236 ;  /* 0x000000ec6767723e */ /* 0x000fc400000010ff */
[----:B------:R-:W-:Y:S01]  /*4b00*/  ISETP.LT.AND P1, PT, R198, UR30, !P0 ;  /* 0x0000001ec6007c0c */ /* 0x000fe2000c721270 */
[----:B------:R-:W0:Y:S01]  /*4b10*/  LDCU UR30, c[0x0][0x398] ;  /* 0x00007300ff1e77ac */ /* 0x000e220008000800 */
[----:B------:R-:W-:Y:S02]  /*4b20*/  ISETP.LT.AND P0, PT, R197, UR18, !P0 ;  /* 0x00000012c5007c0c */ /* 0x000fe4000c701270 */
[----:B------:R-:W-:Y:S01]  /*4b30*/  F2FP.BF16.F32.PACK_AB R104, R104, R235 ;  /* 0x000000eb6868723e */ /* 0x000fe200000010ff */
[----:B------:R-:W0:Y:S01]  /*4b40*/  LDCU UR18, c[0x0][0x398] ;  /* 0x00007300ff1277ac */ /* 0x000e220008000800 */
[----:B------:R-:W-:Y:S01]  /*4b50*/  F2FP.BF16.F32.PACK_AB R105, R105, R234 ;  /* 0x000000ea6969723e */ /* 0x000fe200000010ff */
[----:B-1----:R-:W-:Y:S01]  /*4b60*/  IMAD.WIDE R2, R203, 0x2, R68 ;  /* 0x00000002cb027825 */ /* 0x002fe200078e0244 */
[----:B------:R-:W-:Y:S02]  /*4b70*/  F2FP.BF16.F32.PACK_AB R106, R106, R233 ;  /* 0x000000e96a6a723e */ /* 0x000fe400000010ff */
[----:B------:R-:W-:Y:S01]  /*4b80*/  F2FP.BF16.F32.PACK_AB R107, R107, R232 ;  /* 0x000000e86b6b723e */ /* 0x000fe200000010ff */
[----:B------:R-:W-:Y:S01]  /*4b90*/  VIADD R72, R196, 0x5 ;  /* 0x00000005c4487836 */ /* 0x000fe20000000000 */
[----:B------:R-:W-:Y:S01]  /*4ba0*/  F2FP.BF16.F32.PACK_AB R108, R108, R231 ;  /* 0x000000e76c6c723e */ /* 0x000fe200000010ff */
[----:B------:R1:W-:Y:S01]  /*4bb0*/  @P1 STG.E.U16 desc[UR22][R70.64], R0 ;  /* 0x0000000046001986 */ /* 0x0003e2000c101516 */
[----:B------:R-:W-:Y:S01]  /*4bc0*/  VIADD R203, R203, UR32 ;  /* 0x00000020cbcb7c36 */ /* 0x000fe20008000000 */
[----:B------:R-:W-:-:S02]  /*4bd0*/  F2FP.BF16.F32.PACK_AB R109, R109, R230 ;  /* 0x000000e66d6d723e */ /* 0x000fc400000010ff */
[----:B------:R0:W-:Y:S01]  /*4be0*/  @P0 STG.E.U16 desc[UR22][R2.64], R202 ;  /* 0x000000ca02000986 */ /* 0x0001e2000c101516 */
[----:B------:R-:W-:Y:S01]  /*4bf0*/  ISETP.GE.AND P0, PT, R72, UR7, PT ;  /* 0x0000000748007c0c */ /* 0x000fe2000bf06270 */
[----:B------:R-:W-:Y:S01]  /*4c00*/  IMAD.WIDE R72, R203, 0x2, R68 ;  /* 0x00000002cb487825 */ /* 0x000fe200078e0244 */
[----:B------:R-:W-:Y:S02]  /*4c10*/  F2FP.BF16.F32.PACK_AB R110, R110, R229 ;  /* 0x000000e56e6e723e */ /* 0x000fe400000010ff */
[----:B------:R-:W-:Y:S01]  /*4c20*/  ISETP.LT.AND P1, PT, R198, UR10, !P0 ;  /* 0x0000000ac6007c0c */ /* 0x000fe2000c721270 */
[----:B------:R-:W2:Y:S01]  /*4c30*/  LDCU UR10, c[0x0][0x398] ;  /* 0x00007300ff0a77ac */ /* 0x000ea20008000800 */
[----:B------:R-:W-:Y:S01]  /*4c40*/  ISETP.LT.AND P0, PT, R197, UR20, !P0 ;  /* 0x00000014c5007c0c */ /* 0x000fe2000c701270 */
[----:B-1----:R-:W-:Y:S01]  /*4c50*/  IMAD.WIDE R70, R203, 0x2, R76 ;  /* 0x00000002cb467825 */ /* 0x002fe200078e024c */
[----:B------:R-:W-:Y:S01]  /*4c60*/  F2FP.BF16.F32.PACK_AB R111, R111, R228 ;  /* 0x000000e46f6f723e */ /* 0x000fe200000010ff */
[----:B------:R-:W1:Y:S01]  /*4c70*/  LDCU UR20, c[0x0][0x398] ;  /* 0x00007300ff1477ac */ /* 0x000e620008000800 */
[----:B------:R-:W-:Y:S01]  /*4c80*/  F2FP.BF16.F32.PACK_AB R112, R112, R227 ;  /* 0x000000e37070723e */ /* 0x000fe200000010ff */
[----:B------:R-:W-:Y:S01]  /*4c90*/  VIADD R203, R203, UR32 ;  /* 0x00000020cbcb7c36 */ /* 0x000fe20008000000 */
[----:B0-----:R-:W-:Y:S01]  /*4ca0*/  PRMT R3, R0, 0x7632, R3 ;  /* 0x0000763200037816 */ /* 0x001fe20000000003 */
[----:B------:R-:W-:Y:S01]  /*4cb0*/  VIADD R0, R196, 0x6 ;  /* 0x00000006c4007836 */ /* 0x000fe20000000000 */
[----:B------:R-:W-:-:S02]  /*4cc0*/  F2FP.BF16.F32.PACK_AB R113, R113, R226 ;  /* 0x000000e27171723e */ /* 0x000fc400000010ff */
[----:B------:R-:W-:Y:S01]  /*4cd0*/  F2FP.BF16.F32.PACK_AB R114, R114, R225 ;  /* 0x000000e17272723e */ /* 0x000fe200000010ff */
[----:B------:R0:W-:Y:S01]  /*4ce0*/  @P1 STG.E.U16 desc[UR22][R70.64], R3 ;  /* 0x0000000346001986 */ /* 0x0001e2000c101516 */
[----:B------:R-:W-:Y:S02]  /*4cf0*/  F2FP.BF16.F32.PACK_AB R115, R115, R224 ;  /* 0x000000e07373723e */ /* 0x000fe400000010ff */
[----:B------:R-:W-:Y:S02]  /*4d00*/  F2FP.BF16.F32.PACK_AB R116, R116, R223 ;  /* 0x000000df7474723e */ /* 0x000fe400000010ff */
[----:B------:R-:W-:Y:S02]  /*4d10*/  F2FP.BF16.F32.PACK_AB R117, R117, R222 ;  /* 0x000000de7575723e */ /* 0x000fe400000010ff */
[----:B------:R-:W-:Y:S02]  /*4d20*/  F2FP.BF16.F32.PACK_AB R118, R118, R221 ;  /* 0x000000dd7676723e */ /* 0x000fe400000010ff */
[----:B------:R-:W-:-:S02]  /*4d30*/  F2FP.BF16.F32.PACK_AB R119, R119, R220 ;  /* 0x000000dc7777723e */ /* 0x000fc400000010ff */
[----:B------:R-:W-:Y:S01]  /*4d40*/  F2FP.BF16.F32.PACK_AB R120, R120, R219 ;  /* 0x000000db7878723e */ /* 0x000fe200000010ff */
[----:B0-----:R-:W-:Y:S01]  /*4d50*/  IMAD.WIDE R2, R203, 0x2, R76 ;  /* 0x00000002cb027825 */ /* 0x001fe200078e024c */
[----:B------:R-:W-:Y:S02]  /*4d60*/  PRMT R71, R202, 0x7632, R71 ;  /* 0x00007632ca477816 */ /* 0x000fe40000000047 */
[----:B------:R-:W-:Y:S02]  /*4d70*/  F2FP.BF16.F32.PACK_AB R121, R121, R218 ;  /* 0x000000da7979723e */ /* 0x000fe400000010ff */
[----:B------:R-:W-:Y:S01]  /*4d80*/  F2FP.BF16.F32.PACK_AB R122, R122, R217 ;  /* 0x000000d97a7a723e */ /* 0x000fe200000010ff */
[----:B------:R0:W-:Y:S01]  /*4d90*/  @P0 STG.E.U16 desc[UR22][R72.64], R71 ;  /* 0x0000004748000986 */ /* 0x0001e2000c101516 */
[----:B------:R-:W-:Y:S01]  /*4da0*/  ISETP.GE.AND P0, PT, R0, UR7, PT ;  /* 0x0000000700007c0c */ /* 0x000fe2000bf06270 */
[----:B------:R-:W-:Y:S01]  /*4db0*/  VIADD R0, R196, 0x7 ;  /* 0x00000007c4007836 */ /* 0x000fe20000000000 */
[----:B------:R-:W-:-:S02]  /*4dc0*/  F2FP.BF16.F32.PACK_AB R123, R123, R216 ;  /* 0x000000d87b7b723e */ /* 0x000fc400000010ff */
[----:B------:R-:W-:Y:S01]  /*4dd0*/  ISETP.LT.AND P1, PT, R198, UR34, !P0 ;  /* 0x00000022c6007c0c */ /* 0x000fe2000c721270 */
[----:B------:R-:W1:Y:S01]  /*4de0*/  LDCU UR34, c[0x0][0x398] ;  /* 0x00007300ff2277ac */ /* 0x000e620008000800 */
[----:B--2---:R-:W-:Y:S02]  /*4df0*/  ISETP.LT.AND P0, PT, R197, UR4, !P0 ;  /* 0x00000004c5007c0c */ /* 0x004fe4000c701270 */
[----:B------:R-:W-:Y:S01]  /*4e00*/  F2FP.BF16.F32.PACK_AB R124, R124, R215 ;  /* 0x000000d77c7c723e */ /* 0x000fe200000010ff */
[----:B------:R-:W2:Y:S01]  /*4e10*/  LDCU UR4, c[0x0][0x398] ;  /* 0x00007300ff0477ac */ /* 0x000ea20008000800 */
[----:B------:R-:W-:Y:S01]  /*4e20*/  F2FP.BF16.F32.PACK_AB R125, R125, R214 ;  /* 0x000000d67d7d723e */ /* 0x000fe200000010ff */
[----:B0-----:R-:W-:Y:S01]  /*4e30*/  IMAD.WIDE R70, R203, 0x2, R68 ;  /* 0x00000002cb467825 */ /* 0x001fe200078e0244 */
[----:B------:R-:W-:Y:S02]  /*4e40*/  F2FP.BF16.F32.PACK_AB R126, R126, R213 ;  /* 0x000000d57e7e723e */ /* 0x000fe400000010ff */
[----:B------:R-:W-:Y:S01]  /*4e50*/  F2FP.BF16.F32.PACK_AB R127, R127, R212 ;  /* 0x000000d47f7f723e */ /* 0x000fe200000010ff */
[----:B------:R-:W-:Y:S01]  /*4e60*/  VIADD R203, R203, UR32 ;  /* 0x00000020cbcb7c36 */ /* 0x000fe20008000000 */
[----:B------:R-:W-:Y:S01]  /*4e70*/  F2FP.BF16.F32.PACK_AB R128, R128, R210 ;  /* 0x000000d28080723e */ /* 0x000fe200000010ff */
[----:B------:R0:W-:Y:S01]  /*4e80*/  @P1 STG.E.U16 desc[UR22][R2.64], R74 ;  /* 0x0000004a02001986 */ /* 0x0001e2000c101516 */
[----:B------:R-:W-:Y:S01]  /*4e90*/  VIADD R72, R196, 0x14 ;  /* 0x00000014c4487836 */ /* 0x000fe20000000000 */
[----:B------:R-:W-:-:S02]  /*4ea0*/  F2FP.BF16.F32.PACK_AB R129, R129, R211 ;  /* 0x000000d38181723e */ /* 0x000fc400000010ff */
[----:B------:R-:W-:Y:S02]  /*4eb0*/  F2FP.BF16.F32.PACK_AB R130, R130, R209 ;  /* 0x000000d18282723e */ /* 0x000fe400000010ff */
[----:B------:R-:W-:Y:S02]  /*4ec0*/  F2FP.BF16.F32.PACK_AB R131, R131, R208 ;  /* 0x000000d08383723e */ /* 0x000fe400000010ff */
[----:B------:R-:W-:Y:S02]  /*4ed0*/  F2FP.BF16.F32.PACK_AB R4, R4, R132 ;  /* 0x000000840404723e */ /* 0x000fe400000010ff */
[----:B------:R-:W-:Y:S02]  /*4ee0*/  F2FP.BF16.F32.PACK_AB R133, R5, R133 ;  /* 0x000000850585723e */ /* 0x000fe400000010ff */
[----:B0-----:R-:W-:Y:S01]  /*4ef0*/  PRMT R3, R74, 0x7632, R3 ;  /* 0x000076324a037816 */ /* 0x001fe20000000003 */
[----:B------:R-:W-:Y:S01]  /*4f00*/  VIADD R74, R196, 0x3e ;  /* 0x0000003ec44a7836 */ /* 0x000fe20000000000 */
[----:B------:R-:W-:-:S02]  /*4f10*/  F2FP.BF16.F32.PACK_AB R6, R6, R134 ;  /* 0x000000860606723e */ /* 0x000fc400000010ff */
[----:B------:R-:W-:Y:S01]  /*4f20*/  F2FP.BF16.F32.PACK_AB R135, R7, R135 ;  /* 0x000000870787723e */ /* 0x000fe200000010ff */
[----:B------:R0:W-:Y:S01]  /*4f30*/  @P0 STG.E.U16 desc[UR22][R70.64], R3 ;  /* 0x0000000346000986 */ /* 0x0001e2000c101516 */
[----:B------:R-:W-:Y:S01]  /*4f40*/  ISETP.GE.AND P0, PT, R0, UR7, PT ;  /* 0x0000000700007c0c */ /* 0x000fe2000bf06270 */
[----:B------:R-:W-:Y:S01]  /*4f50*/  VIADD R0, R196, 0x8 ;  /* 0x00000008c4007836 */ /* 0x000fe20000000000 */
[----:B------:R-:W-:Y:S02]  /*4f60*/  F2FP.BF16.F32.PACK_AB R8, R8, R136 ;  /* 0x000000880808723e */ /* 0x000fe400000010ff */
[----:B--2---:R-:W-:Y:S01]  /*4f70*/  ISETP.LT.AND P1, PT, R198, UR4, !P0 ;  /* 0x00000004c6007c0c */ /* 0x004fe2000c721270 */
[----:B------:R-:W2:Y:S01]  /*4f80*/  LDCU UR4, c[0x0][0x398] ;  /* 0x00007300ff0477ac */ /* 0x000ea20008000800 */
[----:B------:R-:W-:Y:S02]  /*4f90*/  ISETP.LT.AND P0, PT, R197, UR6, !P0 ;  /* 0x00000006c5007c0c */ /* 0x000fe4000c701270 */
[----:B------:R-:W-:Y:S01]  /*4fa0*/  F2FP.BF16.F32.PACK_AB R137, R9, R137 ;  /* 0x000000890989723e */ /* 0x000fe200000010ff */
[----:B------:R-:W1:Y:S01]  /*4fb0*/  LDCU UR6, c[0x0][0x398] ;  /* 0x00007300ff0677ac */ /* 0x000e620008000800 */
[----:B------:R-:W-:Y:S01]  /*4fc0*/  F2FP.BF16.F32.PACK_AB R10, R10, R138 ;  /* 0x0000008a0a0a723e */ /* 0x000fe200000010ff */
[----:B0-----:R-:W-:Y:S01]  /*4fd0*/  IMAD.WIDE R2, R203, 0x2, R76 ;  /* 0x00000002cb027825 */ /* 0x001fe200078e024c */
[----:B------:R-:W-:-:S02]  /*4fe0*/  F2FP.BF16.F32.PACK_AB R139, R11, R139 ;  /* 0x0000008b0b8b723e */ /* 0x000fc400000010ff */
[----:B------:R-:W-:Y:S01]  /*4ff0*/  F2FP.BF16.F32.PACK_AB R12, R12, R140 ;  /* 0x0000008c0c0c723e */ /* 0x000fe200000010ff */
[----:B------:R-:W-:Y:S01]  /*5000*/  IMAD.WIDE R70, R203, 0x2, R68 ;  /* 0x00000002cb467825 */ /* 0x000fe200078e0244 */
[----:B------:R-:W-:Y:S01]  /*5010*/  F2FP.BF16.F32.PACK_AB R13, R13, R141 ;  /* 0x0000008d0d0d723e */ /* 0x000fe200000010ff */
[----:B------:R0:W-:Y:S01]  /*5020*/  @P1 STG.E.U16 desc[UR22][R2.64], R75 ;  /* 0x0000004b02001986 */ /* 0x0001e2000c101516 */
[----:B------:R-:W-:Y:S01]  /*5030*/  F2FP.BF16.F32.PACK_AB R14, R14, R142 ;  /* 0x0000008e0e0e723e */ /* 0x000fe200000010ff */
[----:B------:R-:W-:Y:S01]  /*5040*/  VIADD R203, R203, UR32 ;  /* 0x00000020cbcb7c36 */ /* 0x000fe20008000000 */
[----:B------:R-:W-:Y:S02]  /*5050*/  F2FP.BF16.F32.PACK_AB R15, R15, R143 ;  /* 0x0000008f0f0f723e */ /* 0x000fe400000010ff */
[----:B------:R-:W-:Y:S02]  /*5060*/  F2FP.BF16.F32.PACK_AB R16, R16, R144 ;  /* 0x000000901010723e */ /* 0x000fe400000010ff */
[----:B------:R-:W-:-:S02]  /*5070*/  F2FP.BF16.F32.PACK_AB R17, R17, R145 ;  /* 0x000000911111723e */ /* 0x000fc400000010ff */
[----:B------:R-:W-:Y:S02]  /*5080*/  F2FP.BF16.F32.PACK_AB R18, R18, R146 ;  /* 0x000000921212723e */ /* 0x000fe400000010ff */
[----:B------:R-:W-:Y:S02]  /*5090*/  F2FP.BF16.F32.PACK_AB R19, R19, R147 ;  /* 0x000000931313723e */ /* 0x000fe400000010ff */
[----:B0-----:R-:W-:Y:S02]  /*50a0*/  PRMT R3, R75, 0x7632, R3 ;  /* 0x000076324b037816 */ /* 0x001fe40000000003 */
[----:B------:R-:W-:Y:S02]  /*50b0*/  F2FP.BF16.F32.PACK_AB R20, R20, R148 ;  /* 0x000000941414723e */ /* 0x000fe400000010ff */
[----:B------:R-:W-:Y:S01]  /*50c0*/  F2FP.BF16.F32.PACK_AB R21, R21, R149 ;  /* 0x000000951515723e */ /* 0x000fe200000010ff */
[----:B------:R0:W-:Y:S01]  /*50d0*/  @P0 STG.E.U16 desc[UR22][R70.64], R3 ;  /* 0x0000000346000986 */ /* 0x0001e2000c101516 */
[----:B------:R-:W-:Y:S01]  /*50e0*/  ISETP.GE.AND P0, PT, R0, UR7, PT ;  /* 0x0000000700007c0c */ /* 0x000fe2000bf06270 */
[----:B------:R-:W-:Y:S01]  /*50f0*/  VIADD R0, R196, 0x9 ;  /* 0x00000009c4007836 */ /* 0x000fe20000000000 */
[----:B------:R-:W-:-:S02]  /*5100*/  F2FP.BF16.F32.PACK_AB R22, R22, R150 ;  /* 0x000000961616723e */ /* 0x000fc400000010ff */
[----:B--2---:R-:W-:Y:S01]  /*5110*/  ISETP.LT.AND P1, PT, R198, UR4, !P0 ;  /* 0x00000004c6007c0c */ /* 0x004fe2000c721270 */
[----:B------:R-:W2:Y:S01]  /*5120*/  LDCU UR4, c[0x0][0x398] ;  /* 0x00007300ff0477ac */ /* 0x000ea20008000800 */
[----:B-1----:R-:W-:Y:S02]  /*5130*/  ISETP.LT.AND P0, PT, R197, UR6, !P0 ;  /* 0x00000006c5007c0c */ /* 0x002fe4000c701270 */
[----:B------:R-:W-:Y:S01]  /*5140*/  F2FP.BF16.F32.PACK_AB R23, R23, R151 ;  /* 0x000000971717723e */ /* 0x000fe200000010ff */
[----:B------:R-:W1:Y:S01]  /*5150*/  LDCU UR6, c[0x0][0x398] ;  /* 0x00007300ff0677ac */ /* 0x000e620008000800 */
[----:B------:R-:W-:Y:S01]  /*5160*/  F2FP.BF16.F32.PACK_AB R24, R24, R152 ;  /* 0x000000981818723e */ /* 0x000fe200000010ff */
[----:B0-----:R-:W-:Y:S01]  /*5170*/  IMAD.WIDE R2, R203, 0x2, R76 ;  /* 0x00000002cb027825 */ /* 0x001fe200078e024c */
[----:B------:R-:W-:Y:S02]  /*5180*/  F2FP.BF16.F32.PACK_AB R25, R25, R153 ;  /* 0x000000991919723e */ /* 0x000fe400000010ff */
[----:B------:R-:W-:Y:S01]  /*5190*/  F2FP.BF16.F32.PACK_AB R26, R26, R154 ;  /* 0x0000009a1a1a723e */ /* 0x000fe200000010ff */
[----:B------:R-:W-:Y:S01]  /*51a0*/  IMAD.WIDE R70, R203, 0x2, R68 ;  /* 0x00000002cb467825 */ /* 0x000fe200078e0244 */
[----:B------:R-:W-:Y:S01]  /*51b0*/  F2FP.BF16.F32.PACK_AB R27, R27, R155 ;  /* 0x0000009b1b1b723e */ /* 0x000fe200000010ff */
[----:B------:R0:W-:Y:S01]  /*51c0*/  @P1 STG.E.U16 desc[UR22][R2.64], R200 ;  /* 0x000000c802001986 */ /* 0x0001e2000c101516 */
[----:B------:R-:W-:Y:S01]  /*51d0*/  F2FP.BF16.F32.PACK_AB R28, R28, R156 ;  /* 0x0000009c1c1c723e */ /* 0x000fe200000010ff */
[----:B------:R-:W-:Y:S01]  /*51e0*/  VIADD R203, R203, UR32 ;  /* 0x00000020cbcb7c36 */ /* 0x000fe20008000000 */
[----:B------:R-:W-:-:S02]  /*51f0*/  F2FP.BF16.F32.PACK_AB R29, R29, R157 ;  /* 0x0000009d1d1d723e */ /* 0x000fc400000010ff */
[----:B------:R-:W-:Y:S02]  /*5200*/  F2FP.BF16.F32.PACK_AB R30, R30, R158 ;  /* 0x0000009e1e1e723e */ /* 0x000fe400000010ff */
[----:B------:R-:W-:Y:S02]  /*5210*/  F2FP.BF16.F32.PACK_AB R31, R31, R159 ;  /* 0x0000009f1f1f723e */ /* 0x000fe400000010ff */
[----:B------:R-:W-:Y:S02]  /*5220*/  F2FP.BF16.F32.PACK_AB R32, R32, R160 ;  /* 0x000000a02020723e */ /* 0x000fe400000010ff */
[----:B------:R-:W-:Y:S02]  /*5230*/  F2FP.BF16.F32.PACK_AB R33, R33, R161 ;  /* 0x000000a12121723e */ /* 0x000fe400000010ff */
[----:B0-----:R-:W-:Y:S02]  /*5240*/  PRMT R3, R200, 0x7632, R3 ;  /* 0x00007632c8037816 */ /* 0x001fe40000000003 */
        /* <DEDUP_REMOVED lines=8> */
[----:B-1----:R-:W-:Y:S02]  /*52d0*/  ISETP.LT.AND P0, PT, R197, UR6, !P0 ;  /* 0x00000006c5007c0c */ /* 0x002fe4000c701270 */
        /* <DEDUP_REMOVED lines=57> */
[----:B---3--:R-:W-:Y:S01]  /*5670*/  F2FP.BF16.F32.PACK_AB R86, R86, R201 ;  /* 0x000000c95656723e */ /* 0x008fe200000010ff */
[----:B------:R-:W-:Y:S02]  /*5680*/  IMAD.WIDE R70, R203, 0x2, R68 ;  /* 0x00000002cb467825 */ /* 0x000fe400078e0244 */
[----:B------:R0:W-:Y:S01]  /*5690*/  @P1 STG.E.U16 desc[UR22][R2.64], R79 ;  /* 0x0000004f02001986 */ /* 0x0001e2000c101516 */
[----:B----4-:R-:W-:Y:S01]  /*56a0*/  F2FP.BF16.F32.PACK_AB R85, R85, R207 ;  /* 0x000000cf5555723e */ /* 0x010fe200000010ff */
[----:B------:R-:W-:Y:S01]  /*56b0*/  VIADD R203, R203, UR32 ;  /* 0x00000020cbcb7c36 */ /* 0x000fe20008000000 */
[----:B0-----:R-:W-:-:S05]  /*56c0*/  PRMT R3, R79, 0x7632, R3 ;  /* 0x000076324f037816 */ /* 0x001fca0000000003 */
[----:B------:R0:W-:Y:S01]  /*56d0*/  @P0 STG.E.U16 desc[UR22][R70.64], R3 ;  /* 0x0000000346000986 */ /* 0x0001e2000c101516 */
[----:B------:R-:W-:Y:S01]  /*56e0*/  ISETP.GE.AND P0, PT, R0, UR7, PT ;  /* 0x0000000700007c0c */ /* 0x000fe2000bf06270 */
[----:B------:R-:W-:-:S03]  /*56f0*/  VIADD R0, R196, 0xd ;  /* 0x0000000dc4007836 */ /* 0x000fc60000000000 */
[----:B--2---:R-:W-:Y:S01]  /*5700*/  ISETP.LT.AND P1, PT, R198, UR4, !P0 ;  /* 0x00000004c6007c0c */ /* 0x004fe2000c721270 */
[----:B------:R-:W2:Y:S01]  /*5710*/  LDCU UR4, c[0x0][0x398] ;  /* 0x00007300ff0477ac */ /* 0x000ea20008000800 */
[----:B-1----:R-:W-:Y:S01]  /*5720*/  ISETP.LT.AND P0, PT, R197, UR6, !P0 ;  /* 0x00000006c5007c0c */ /* 0x002fe2000c701270 */
[----:B------:R-:W1:Y:S01]  /*5730*/  LDCU UR6, c[0x0][0x398] ;  /* 0x00007300ff0677ac */ /* 0x000e620008000800 */
[----:B0-----:R-:W-:-:S04]  /*5740*/  IMAD.WIDE R2, R203, 0x2, R76 ;  /* 0x00000002cb027825 */ /* 0x001fc800078e024c */
[----:B------:R-:W-:-:S05]  /*5750*/  IMAD.WIDE R70, R203, 0x2, R68 ;  /* 0x00000002cb467825 */ /* 0x000fca00078e0244 */
[----:B------:R0:W-:Y:S01]  /*5760*/  @P1 STG.E.U16 desc[UR22][R2.64], R80 ;  /* 0x0000005002001986 */ /* 0x0001e2000c101516 */
        /* <DEDUP_REMOVED lines=29> */
[----:B------:R-:W-:Y:S01]  /*5940*/  ISETP.LT.AND P1, PT, R198, UR9, !P0 ;  /* 0x00000009c6007c0c */ /* 0x000fe2000c721270 */
[----:B------:R-:W3:Y:S01]  /*5950*/  LDCU UR9, c[0x0][0x39c] ;  /* 0x00007380ff0977ac */ /* 0x000ee20008000800 */
[----:B------:R-:W-:Y:S01]  /*5960*/  ISETP.LT.AND P0, PT, R197, UR10, !P0 ;  /* 0x0000000ac5007c0c */ /* 0x000fe2000c701270 */
[----:B------:R-:W4:Y:S01]  /*5970*/  LDCU UR10, c[0x0][0x39c] ;  /* 0x00007380ff0a77ac */ /* 0x000f220008000800 */
[----:B0-----:R-:W-:-:S04]  /*5980*/  IMAD.WIDE R2, R203, 0x2, R76 ;  /* 0x00000002cb027825 */ /* 0x001fc800078e024c */
[----:B------:R-:W-:-:S05]  /*5990*/  IMAD.WIDE R70, R203, 0x2, R68 ;  /* 0x00000002cb467825 */ /* 0x000fca00078e0244 */
[----:B------:R0:W-:Y:S01]  /*59a0*/  @P1 STG.E.U16 desc[UR22][R2.64], R83 ;  /* 0x0000005302001986 */ /* 0x0001e2000c101516 */
[----:B------:R-:W-:Y:S01]  /*59b0*/  VIADD R203, R203, UR32 ;  /* 0x00000020cbcb7c36 */ /* 0x000fe20008000000 */
[----:B----4-:R-:W-:Y:S01]  /*59c0*/  ISETP.GE.AND P6, PT, R72, UR10, PT ;  /* 0x0000000a48007c0c */ /* 0x010fe2000bfc6270 */
[----:B------:R-:W4:Y:S01]  /*59d0*/  LDCU UR10, c[0x0][0x398] ;  /* 0x00007300ff0a77ac */ /* 0x000f220008000800 */
[----:B0-----:R-:W-:-:S05]  /*59e0*/  PRMT R3, R83, 0x7632, R3 ;  /* 0x0000763253037816 */ /* 0x001fca0000000003 */
[----:B------:R0:W-:Y:S01]  /*59f0*/  @P0 STG.E.U16 desc[UR22][R70.64], R3 ;  /* 0x0000000346000986 */ /* 0x0001e2000c101516 */
[----:B------:R-:W-:Y:S01]  /*5a00*/  ISETP.GE.AND P0, PT, R0, UR7, PT ;  /* 0x0000000700007c0c */ /* 0x000fe2000bf06270 */
[----:B------:R-:W-:Y:S01]  /*5a10*/  VIADD R0, R196, 0x11 ;  /* 0x00000011c4007836 */ /* 0x000fe20000000000 */
[----:B------:R-:W3:Y:S02]  /*5a20*/  LDCU UR7, c[0x0][0x39c] ;  /* 0x00007380ff0777ac */ /* 0x000ee40008000800 */
[----:B------:R-:W-:Y:S02]  /*5a30*/  ISETP.LT.AND P3, PT, R198, UR14, !P0 ;  /* 0x0000000ec6007c0c */ /* 0x000fe4000c761270 */
[----:B------:R-:W-:Y:S01]  /*5a40*/  ISETP.LT.AND P1, PT, R197, UR16, !P0 ;  /* 0x00000010c5007c0c */ /* 0x000fe2000c721270 */
[----:B------:R-:W3:Y:S01]  /*5a50*/  LDCU UR14, c[0x0][0x398] ;  /* 0x00007300ff0e77ac */ /* 0x000ee20008000800 */
[----:B--2---:R-:W-:Y:S01]  /*5a60*/  ISETP.GE.AND P2, PT, R0, UR4, PT ;  /* 0x0000000400007c0c */ /* 0x004fe2000bf46270 */
[----:B------:R-:W-:-:S02]  /*5a70*/  VIADD R0, R196, 0x12 ;  /* 0x00000012c4007836 */ /* 0x000fc40000000000 */
[C---:B0-----:R-:W-:Y:S01]  /*5a80*/  IMAD.WIDE R2, R203.reuse, 0x2, R76 ;  /* 0x00000002cb027825 */ /* 0x041fe200078e024c */
[----:B------:R-:W-:Y:S01]  /*5a90*/  ISETP.LT.AND P0, PT, R198, UR18, !P2 ;  /* 0x00000012c6007c0c */ /* 0x000fe2000d701270 */
[----:B------:R-:W0:Y:S01]  /*5aa0*/  LDCU UR4, c[0x0][0x39c] ;  /* 0x00007380ff0477ac */ /* 0x000e220008000800 */
[----:B-1----:R-:W-:Y:S01]  /*5ab0*/  ISETP.GE.AND P5, PT, R0, UR6, PT ;  /* 0x0000000600007c0c */ /* 0x002fe2000bfa6270 */
[----:B------:R-:W-:Y:S01]  /*5ac0*/  IMAD.WIDE R70, R203, 0x2, R68 ;  /* 0x00000002cb467825 */ /* 0x000fe200078e0244 */
[----:B------:R-:W-:Y:S01]  /*5ad0*/  ISETP.LT.AND P2, PT, R197, UR20, !P2 ;  /* 0x00000014c5007c0c */ /* 0x000fe2000d741270 */
[----:B------:R1:W-:Y:S01]  /*5ae0*/  @P3 STG.E.U16 desc[UR22][R2.64], R84 ;  /* 0x0000005402003986 */ /* 0x0003e2000c101516 */
[----:B------:R-:W2:Y:S01]  /*5af0*/  LDCU UR16, c[0x0][0x398] ;  /* 0x00007300ff1077ac */ /* 0x000ea20008000800 */
[----:B------:R-:W-:Y:S02]  /*5b00*/  VIADD R203, R203, UR32 ;  /* 0x00000020cbcb7c36 */ /* 0x000fe40008000000 */
[----:B------:R-:W-:Y:S01]  /*5b10*/  VIADD R0, R196, 0x13 ;  /* 0x00000013c4007836 */ /* 0x000fe20000000000 */
[----:B------:R-:W0:Y:S01]  /*5b20*/  LDCU UR6, c[0x0][0x39c] ;  /* 0x00007380ff0677ac */ /* 0x000e220008000800 */
[----:B------:R-:W-:-:S03]  /*5b30*/  VIADD R75, R203, UR32 ;  /* 0x00000020cb4b7c36 */ /* 0x000fc60008000000 */
[----:B---3--:R-:W-:Y:S01]  /*5b40*/  ISETP.GE.AND P4, PT, R0, UR9, PT ;  /* 0x0000000900007c0c */ /* 0x008fe2000bf86270 */
[C---:B------:R-:W-:Y:S01]  /*5b50*/  IMAD.WIDE R72, R75.reuse, 0x2, R76 ;  /* 0x000000024b487825 */ /* 0x040fe200078e024c */
[----:B------:R-:W3:Y:S01]  /*5b60*/  LDCU UR9, c[0x0][0x398] ;  /* 0x00007300ff0977ac */ /* 0x000ee20008000800 */
[----:B-1----:R-:W-:Y:S02]  /*5b70*/  PRMT R3, R84, 0x7632, R3 ;  /* 0x0000763254037816 */ /* 0x002fe40000000003 */
[----:B------:R-:W-:Y:S01]  /*5b80*/  VIADD R79, R75, UR32 ;  /* 0x000000204b4f7c36 */ /* 0x000fe20008000000 */
[----:B------:R-:W1:Y:S01]  /*5b90*/  LDCU UR18, c[0x0][0x398] ;  /* 0x00007300ff1277ac */ /* 0x000e620008000800 */
[----:B------:R-:W-:Y:S01]  /*5ba0*/  VIADD R0, R196, 0x15 ;  /* 0x00000015c4007836 */ /* 0x000fe20000000000 */
[----:B------:R2:W-:Y:S01]  /*5bb0*/  @P1 STG.E.U16 desc[UR22][R70.64], R3 ;  /* 0x0000000346001986 */ /* 0x0005e2000c101516 */
[----:B------:R-:W1:Y:S03]  /*5bc0*/  LDCU UR20, c[0x0][0x398] ;  /* 0x00007300ff1477ac */ /* 0x000e660008000800 */
[----:B-----5:R-:W-:Y:S01]  /*5bd0*/  ISETP.GE.AND P3, PT, R0, UR12, PT ;  /* 0x0000000c00007c0c */ /* 0x020fe2000bf66270 */
[----:B------:R-:W-:Y:S01]  /*5be0*/  VIADD R0, R196, 0x16 ;  /* 0x00000016c4007836 */ /* 0x000fe20000000000 */
[----:B------:R-:W5:Y:S04]  /*5bf0*/  LDCU UR12, c[0x0][0x398] ;  /* 0x00007300ff0c77ac */ /* 0x000f680008000800 */
[----:B0-----:R-:W-:Y:S01]  /*5c00*/  ISETP.GE.AND P1, PT, R0, UR4, PT ;  /* 0x0000000400007c0c */ /* 0x001fe2000bf26270 */
[----:B------:R-:W-:Y:S01]  /*5c10*/  VIADD R0, R196, 0x17 ;  /* 0x00000017c4007836 */ /* 0x000fe20000000000 */
[----:B------:R-:W0:Y:S01]  /*5c20*/  LDCU UR4, c[0x0][0x39c] ;  /* 0x00007380ff0477ac */ /* 0x000e220008000800 */
[----:B--2---:R-:W-:-:S04]  /*5c30*/  IMAD.WIDE R2, R203, 0x2, R76 ;  /* 0x00000002cb027825 */ /* 0x004fc800078e024c */
[----:B------:R-:W-:Y:S01]  /*5c40*/  IMAD.WIDE R70, R203, 0x2, R68 ;  /* 0x00000002cb467825 */ /* 0x000fe200078e0244 */
[----:B------:R2:W-:Y:S01]  /*5c50*/  @P0 STG.E.U16 desc[UR22][R2.64], R85 ;  /* 0x0000005502000986 */ /* 0x0005e2000c101516 */
[----:B------:R-:W-:Y:S01]  /*5c60*/  ISETP.LT.AND P0, PT, R198, UR24, !P5 ;  /* 0x00000018c6007c0c */ /* 0x000fe2000ef01270 */
[----:B------:R-:W0:Y:S01]  /*5c70*/  LDCU UR24, c[0x0][0x398] ;  /* 0x00007300ff1877ac */ /* 0x000e220008000800 */
[----:B------:R-:W-:Y:S01]  /*5c80*/  ISETP.LT.AND P5, PT, R197, UR26, !P5 ;  /* 0x0000001ac5007c0c */ /* 0x000fe2000efa1270 */
[----:B------:R-:W0:Y:S01]  /*5c90*/  LDCU UR26, c[0x0][0x398] ;  /* 0x00007300ff1a77ac */ /* 0x000e220008000800 */
[----:B--2---:R-:W-:-:S05]  /*5ca0*/  PRMT R3, R85, 0x7632, R3 ;  /* 0x0000763255037816 */ /* 0x004fca0000000003 */
[----:B------:R2:W-:Y:S01]  /*5cb0*/  @P2 STG.E.U16 desc[UR22][R70.64], R3 ;  /* 0x0000000346002986 */ /* 0x0005e2000c101516 */
[----:B------:R-:W-:Y:S01]  /*5cc0*/  ISETP.GE.AND P2, PT, R0, UR6, PT ;  /* 0x0000000600007c0c */ /* 0x000fe2000bf46270 */
[----:B------:R-:W-:Y:S01]  /*5cd0*/  VIADD R0, R196, 0x18 ;  /* 0x00000018c4007836 */ /* 0x000fe20000000000 */
[----:B------:R-:W0:Y:S01]  /*5ce0*/  LDCU UR6, c[0x0][0x39c] ;  /* 0x00007380ff0677ac */ /* 0x000e220008000800 */
[----:B------:R1:W-:Y:S01]  /*5cf0*/  @P0 STG.E.U16 desc[UR22][R72.64], R86 ;  /* 0x0000005648000986 */ /* 0x0003e2000c101516 */
[----:B------:R-:W-:Y:S02]  /*5d00*/  ISETP.LT.AND P0, PT, R198, UR28, !P4 ;  /* 0x0000001cc6007c0c */ /* 0x000fe4000e701270 */
[----:B------:R-:W-:Y:S01]  /*5d10*/  ISETP.LT.AND P4, PT, R197, UR30, !P4 ;  /* 0x0000001ec5007c0c */ /* 0x000fe2000e781270 */
[----:B------:R-:W0:Y:S01]  /*5d20*/  LDCU UR28, c[0x0][0x398] ;  /* 0x00007300ff1c77ac */ /* 0x000e220008000800 */
[----:B--2---:R-:W-:Y:S01]  /*5d30*/  IMAD.WIDE R2, R75, 0x2, R68 ;  /* 0x000000024b027825 */ /* 0x004fe200078e0244 */
[----:B------:R-:W2:Y:S01]  /*5d40*/  LDCU UR30, c[0x0][0x398] ;  /* 0x00007300ff1e77ac */ /* 0x000ea20008000800 */
[----:B-1----:R-:W-:-:S02]  /*5d50*/  PRMT R73, R86, 0x7632, R73 ;  /* 0x0000763256497816 */ /* 0x002fc40000000049 */
[----:B------:R-:W-:-:S03]  /*5d60*/  IMAD.WIDE R70, R79, 0x2, R76 ;  /* 0x000000024f467825 */ /* 0x000fc600078e024c */
[----:B------:R1:W-:Y:S01]  /*5d70*/  @P5 STG.E.U16 desc[UR22][R2.64], R73 ;  /* 0x0000004902005986 */ /* 0x0003e2000c101516 */
[----:B------:R-:W-:Y:S01]  /*5d80*/  VIADD R75, R79, UR32 ;  /* 0x000000204f4b7c36 */ /* 0x000fe20008000000 */
[----:B------:R-:W-:Y:S01]  /*5d90*/  ISETP.GE.AND P5, PT, R0, UR7, PT ;  /* 0x0000000700007c0c */ /* 0x000fe2000bfa6270 */
[----:B------:R-:W-:Y:S01]  /*5da0*/  VIADD R0, R196, 0x19 ;  /* 0x00000019c4007836 */ /* 0x000fe20000000000 */
[----:B------:R0:W-:Y:S01]  /*5db0*/  @P0 STG.E.U16 desc[UR22][R70.64], R87 ;  /* 0x0000005746000986 */ /* 0x0001e2000c101516 */
[----:B------:R-:W-:Y:S01]  /*5dc0*/  ISETP.LT.AND P0, PT, R198, UR33, !P6 ;  /* 0x00000021c6007c0c */ /* 0x000fe2000f701270 */
[----:B------:R-:W2:Y:S01]  /*5dd0*/  LDCU UR7, c[0x0][0x39c] ;  /* 0x00007380ff0777ac */ /* 0x000ea20008000800 */
[----:B------:R-:W-:Y:S01]  /*5de0*/  ISETP.LT.AND P6, PT, R197, UR34, !P6 ;  /* 0x00000022c5007c0c */ /* 0x000fe2000f7c1270 */
[----:B------:R-:W2:Y:S01]  /*5df0*/  LDCU UR33, c[0x0][0x398] ;  /* 0x00007300ff2177ac */ /* 0x000ea20008000800 */
[----:B-1----:R-:W-:Y:S01]  /*5e00*/  IMAD.WIDE R72, R79, 0x2, R68 ;  /* 0x000000024f487825 */ /* 0x002fe200078e0244 */
[----:B------:R-:W1:Y:S01]  /*5e10*/  LDCU UR34, c[0x0][0x398] ;  /* 0x00007300ff2277ac */ /* 0x000e620008000800 */
[----:B0-----:R-:W-:-:S02]  /*5e20*/  PRMT R71, R87, 0x7632, R71 ;  /* 0x0000763257477816 */ /* 0x001fc40000000047 */
        /* <DEDUP_REMOVED lines=10> */
[----:B0-----:R-:W-:Y:S01]  /*5ed0*/  IMAD.WIDE R70, R75, 0x2, R68 ;  /* 0x000000024b467825 */ /* 0x001fe200078e0244 */
[----:B-1----:R-:W-:-:S03]  /*5ee0*/  PRMT R3, R88, 0x7632, R3 ;  /* 0x0000763258037816 */ /* 0x002fc60000000003 */
[C---:B------:R-:W-:Y:S02]  /*5ef0*/  IMAD.WIDE R72, R79.reuse, 0x2, R76 ;  /* 0x000000024f487825 */ /* 0x040fe400078e024c */
[----:B------:R0:W-:Y:S02]  /*5f00*/  @P6 STG.E.U16 desc[UR22][R70.64], R3 ;  /* 0x0000000346006986 */ /* 0x0001e4000c101516 */
[----:B------:R-:W-:Y:S01]  /*5f10*/  VIADD R75, R79, UR32 ;  /* 0x000000204f4b7c36 */ /* 0x000fe20008000000 */
[----:B------:R-:W-:Y:S01]  /*5f20*/  ISETP.GE.AND P6, PT, R0, UR6, PT ;  /* 0x0000000600007c0c */ /* 0x000fe2000bfc6270 */
[----:B------:R-:W-:Y:S01]  /*5f30*/  VIADD R0, R196, 0x1b ;  /* 0x0000001bc4007836 */ /* 0x000fe20000000000 */
[----:B------:R1:W-:Y:S01]  /*5f40*/  @P0 STG.E.U16 desc[UR22][R72.64], R89 ;  /* 0x0000005948000986 */ /* 0x0003e2000c101516 */
[----:B------:R-:W-:Y:S01]  /*5f50*/  ISETP.LT.AND P0, PT, R198, UR16, !P1 ;  /* 0x00000010c6007c0c */ /* 0x000fe2000cf01270 */
[----:B------:R-:W2:Y:S01]  /*5f60*/  LDCU UR6, c[0x0][0x39c] ;  /* 0x00007380ff0677ac */ /* 0x000ea20008000800 */
[----:B------:R-:W-:Y:S01]  /*5f70*/  ISETP.LT.AND P1, PT, R197, UR36, !P1 ;  /* 0x00000024c5007c0c */ /* 0x000fe2000cf21270 */
[----:B------:R-:W3:Y:S01]  /*5f80*/  LDCU UR16, c[0x0][0x398] ;  /* 0x00007300ff1077ac */ /* 0x000ee20008000800 */
[----:B0-----:R-:W-:Y:S01]  /*5f90*/  IMAD.WIDE R2, R79, 0x2, R68 ;  /* 0x000000024f027825 */ /* 0x001fe200078e0244 */
[----:B-1----:R-:W-:-:S03]  /*5fa0*/  PRMT R73, R89, 0x7632, R73 ;  /* 0x0000763259497816 */ /* 0x002fc60000000049 */
[C---:B------:R-:W-:Y:S02]  /*5fb0*/  IMAD.WIDE R70, R75.reuse, 0x2, R76 ;  /* 0x000000024b467825 */ /* 0x040fe400078e024c */
[----:B------:R0:W-:Y:S02]  /*5fc0*/  @P3 STG.E.U16 desc[UR22][R2.64], R73 ;  /* 0x0000004902003986 */ /* 0x0001e4000c101516 */
[----:B------:R-:W-:Y:S01]  /*5fd0*/  VIADD R79, R75, UR32 ;  /* 0x000000204b4f7c36 */ /* 0x000fe20008000000 */
[----:B--2---:R-:W-:Y:S01]  /*5fe0*/  ISETP.GE.AND P3, PT, R0, UR7, PT ;  /* 0x0000000700007c0c */ /* 0x004fe2000bf66270 */
[----:B------:R-:W-:Y:S01]  /*5ff0*/  VIADD R0, R196, 0x1c ;  /* 0x0000001cc4007836 */ /* 0x000fe20000000000 */
[----:B------:R1:W-:Y:S01]  /*6000*/  @P0 STG.E.U16 desc[UR22][R70.64], R90 ;  /* 0x0000005a46000986 */ /* 0x0003e2000c101516 */
[----:B---3--:R-:W-:Y:S01]  /*6010*/  ISETP.LT.AND P0, PT, R198, UR9, !P2 ;  /* 0x00000009c6007c0c */ /* 0x008fe2000d701270 */
[----:B------:R-:W2:Y:S01]  /*6020*/  LDCU UR9, c[0x0][0x398] ;  /* 0x00007300ff0977ac */ /* 0x000ea20008000800 */
[----:B----4-:R-:W-:Y:S01]  /*6030*/  ISETP.LT.AND P2, PT, R197, UR10, !P2 ;  /* 0x0000000ac5007c0c */ /* 0x010fe2000d741270 */
[----:B------:R-:W3:Y:S01]  /*6040*/  LDCU UR7, c[0x0][0x39c] ;  /* 0x00007380ff0777ac */ /* 0x000ee20008000800 */
[----:B0-----:R-:W-:Y:S01]  /*6050*/  IMAD.WIDE R72, R75, 0x2, R68 ;  /* 0x000000024b487825 */ /* 0x001fe200078e0244 */
[----:B------:R-:W0:Y:S01]  /*6060*/  LDCU UR10, c[0x0][0x398] ;  /* 0x00007300ff0a77ac */ /* 0x000e220008000800 */
[----:B-1----:R-:W-:-:S02]  /*6070*/  PRMT R71, R90, 0x7632, R71 ;  /* 0x000076325a477816 */ /* 0x002fc40000000047 */
[----:B------:R-:W-:-:S03]  /*6080*/  IMAD.WIDE R2, R79, 0x2, R76 ;  /* 0x000000024f027825 */ /* 0x000fc600078e024c */
[----:B------:R1:W-:Y:S01]  /*6090*/  @P1 STG.E.U16 desc[UR22][R72.64], R71 ;  /* 0x0000004748001986 */ /* 0x0003e2000c101516 */
[----:B------:R-:W-:Y:S01]  /*60a0*/  VIADD R75, R79, UR32 ;  /* 0x000000204f4b7c36 */ /* 0x000fe20008000000 */
[----:B------:R-:W-:Y:S01]  /*60b0*/  ISETP.GE.AND P1, PT, R0, UR4, PT ;  /* 0x0000000400007c0c */ /* 0x000fe2000bf26270 */
[----:B------:R-:W-:Y:S01]  /*60c0*/  VIADD R0, R196, 0x1d ;  /* 0x0000001dc4007836 */ /* 0x000fe20000000000 */
[----:B------:R4:W-:Y:S01]  /*60d0*/  @P0 STG.E.U16 desc[UR22][R2.64], R91 ;  /* 0x0000005b02000986 */ /* 0x0009e2000c101516 */
[----:B-----5:R-:W-:Y:S01]  /*60e0*/  ISETP.LT.AND P0, PT, R198, UR12, !P5 ;  /* 0x0000000cc6007c0c */ /* 0x020fe2000ef01270 */
[----:B------:R-:W5:Y:S01]  /*60f0*/  LDCU UR4, c[0x0][0x39c] ;  /* 0x00007380ff0477ac */ /* 0x000f620008000800 */
[----:B------:R-:W-:Y:S01]  /*6100*/  ISETP.LT.AND P5, PT, R197, UR18, !P5 ;  /* 0x00000012c5007c0c */ /* 0x000fe2000efa1270 */
[----:B------:R-:W0:Y:S01]  /*6110*/  LDCU UR12, c[0x0][0x398] ;  /* 0x00007300ff0c77ac */ /* 0x000e220008000800 */
[----:B-1----:R-:W-:Y:S01]  /*6120*/  IMAD.WIDE R70, R79, 0x2, R68 ;  /* 0x000000024f467825 */ /* 0x002fe200078e0244 */
[----:B------:R-:W1:Y:S01]  /*6130*/  LDCU UR18, c[0x0][0x398] ;  /* 0x00007300ff1277ac */ /* 0x000e620008000800 */
[----:B----4-:R-:W-:-:S02]  /*6140*/  PRMT R3, R91, 0x7632, R3 ;  /* 0x000076325b037816 */ /* 0x010fc40000000003 */
[----:B------:R-:W-:-:S03]  /*6150*/  IMAD.WIDE R72, R75, 0x2, R76 ;  /* 0x000000024b487825 */ /* 0x000fc600078e024c */
[----:B------:R4:W-:Y:S01]  /*6160*/  @P2 STG.E.U16 desc[UR22][R70.64], R3 ;  /* 0x0000000346002986 */ /* 0x0009e2000c101516 */
[----:B------:R-:W-:Y:S01]  /*6170*/  VIADD R79, R75, UR32 ;  /* 0x000000204b4f7c36 */ /* 0x000fe20008000000 */
[----:B------:R-:W-:Y:S01]  /*6180*/  ISETP.GE.AND P2, PT, R0, UR6, PT ;  /* 0x0000000600007c0c */ /* 0x000fe2000bf46270 */
[----:B------:R-:W-:Y:S01]  /*6190*/  VIADD R0, R196, 0x1e ;  /* 0x0000001ec4007836 */ /* 0x000fe20000000000 */
[----:B------:R0:W-:Y:S01]  /*61a0*/  @P0 STG.E.U16 desc[UR22][R72.64], R92 ;  /* 0x0000005c48000986 */ /* 0x0001e2000c101516 */
[----:B------:R-:W-:Y:S01]  /*61b0*/  ISETP.LT.AND P0, PT, R198, UR20, !P4 ;  /* 0x00000014c6007c0c */ /* 0x000fe2000e701270 */
[----:B------:R-:W1:Y:S01]  /*61c0*/  LDCU UR6, c[0x0][0x39c] ;  /* 0x00007380ff0677ac */ /* 0x000e620008000800 */
[----:B------:R-:W-:Y:S01]  /*61d0*/  ISETP.LT.AND P4, PT, R197, UR24, !P4 ;  /* 0x00000018c5007c0c */ /* 0x000fe2000e781270 */
[----:B------:R-:W1:Y:S01]  /*61e0*/  LDCU UR20, c[0x0][0x398] ;  /* 0x00007300ff1477ac */ /* 0x000e620008000800 */
[----:B----4-:R-:W-:Y:S01]  /*61f0*/  IMAD.WIDE R2, R75, 0x2, R68 ;  /* 0x000000024b027825 */ /* 0x010fe200078e0244 */
[----:B------:R-:W4:Y:S01]  /*6200*/  LDCU UR24, c[0x0][0x398] ;  /* 0x00007300ff1877ac */ /* 0x000f220008000800 */
[----:B0-----:R-:W-:-:S02]  /*6210*/  PRMT R73, R92, 0x7632, R73 ;  /* 0x000076325c497816 */ /* 0x001fc40000000049 */
[----:B------:R-:W-:-:S03]  /*6220*/  IMAD.WIDE R70, R79, 0x2, R76 ;  /* 0x000000024f467825 */ /* 0x000fc600078e024c */
[----:B------:R0:W-:Y:S01]  /*6230*/  @P5 STG.E.U16 desc[UR22][R2.64], R73 ;  /* 0x0000004902005986 */ /* 0x0001e2000c101516 */
[----:B------:R-:W-:Y:S01]  /*6240*/  VIADD R75, R79, UR32 ;  /* 0x000000204f4b7c36 */ /* 0x000fe20008000000 */
[----:B---3--:R-:W-:Y:S01]  /*6250*/  ISETP.GE.AND P5, PT, R0, UR7, PT ;  /* 0x0000000700007c0c */ /* 0x008fe2000bfa6270 */
[----:B------:R-:W-:Y:S01]  /*6260*/  VIADD R0, R196, 0x1f ;  /* 0x0000001fc4007836 */ /* 0x000fe20000000000 */
[----:B------:R3:W-:Y:S01]  /*6270*/  @P0 STG.E.U16 desc[UR22][R70.64], R93 ;  /* 0x0000005d46000986 */ /* 0x0007e2000c101516 */
[----:B------:R-:W-:Y:S01]  /*6280*/  ISETP.LT.AND P0, PT, R198, UR26, !P6 ;  /* 0x0000001ac6007c0c */ /* 0x000fe2000f701270 */
[----:B------:R-:W1:Y:S01]  /*6290*/  LDCU UR7, c[0x0][0x39c] ;  /* 0x00007380ff0777ac */ /* 0x000e620008000800 */
[----:B------:R-:W-:Y:S01]  /*62a0*/  ISETP.LT.AND P6, PT, R197, UR28, !P6 ;  /* 0x0000001cc5007c0c */ /* 0x000fe2000f7c1270 */
[----:B------:R-:W1:Y:S01]  /*62b0*/  LDCU UR26, c[0x0][0x398] ;  /* 0x00007300ff1a77ac */ /* 0x000e620008000800 */
[----:B0-----:R-:W-:Y:S01]  /*62c0*/  IMAD.WIDE R72, R79, 0x2, R68 ;  /* 0x000000024f487825 */ /* 0x001fe200078e0244 */
[----:B------:R-:W0:Y:S01]  /*62d0*/  LDCU UR28, c[0x0][0x398] ;  /* 0x00007300ff1c77ac */ /* 0x000e220008000800 */
[----:B---3--:R-:W-:-:S02]  /*62e0*/  PRMT R71, R93, 0x7632, R71 ;  /* 0x000076325d477816 */ /* 0x008fc40000000047 */
[----:B------:R-:W-:-:S03]  /*62f0*/  IMAD.WIDE R2, R75, 0x2, R76 ;  /* 0x000000024b027825 */ /* 0x000fc600078e024c */
[----:B------:R3:W-:Y:S01]  /*6300*/  @P4 STG.E.U16 desc[UR22][R72.64], R71 ;  /* 0x0000004748004986 */ /* 0x0007e2000c101516 */
[----:B------:R-:W-:Y:S01]  /*6310*/  VIADD R79, R75, UR32 ;  /* 0x000000204b4f7c36 */ /* 0x000fe20008000000 */
[----:B-----5:R-:W-:Y:S01]  /*6320*/  ISETP.GE.AND P4, PT, R0, UR4, PT ;  /* 0x0000000400007c0c */ /* 0x020fe2000bf86270 */
[----:B------:R-:W-:Y:S01]  /*6330*/  VIADD R0, R196, 0x20 ;  /* 0x00000020c4007836 */ /* 0x000fe20000000000 */
[----:B------:R5:W-:Y:S01]  /*6340*/  @P0 STG.E.U16 desc[UR22][R2.64], R94 ;  /* 0x0000005e02000986 */ /* 0x000be2000c101516 */
[----:B------:R-:W-:Y:S01]  /*6350*/  ISETP.LT.AND P0, PT, R198, UR30, !P3 ;  /* 0x0000001ec6007c0c */ /* 0x000fe2000df01270 */
[----:B------:R-:W0:Y:S01]  /*6360*/  LDCU UR4, c[0x0][0x39c] ;  /* 0x00007380ff0477ac */ /* 0x000e220008000800 */
[----:B------:R-:W-:Y:S01]  /*6370*/  ISETP.LT.AND P3, PT, R197, UR33, !P3 ;  /* 0x00000021c5007c0c */ /* 0x000fe2000df61270 */
[----:B------:R-:W0:Y:S01]  /*6380*/  LDCU UR30, c[0x0][0x398] ;  /* 0x00007300ff1e77ac */ /* 0x000e220008000800 */
[----:B---3--:R-:W-:Y:S01]  /*6390*/  IMAD.WIDE R70, R75, 0x2, R68 ;  /* 0x000000024b467825 */ /* 0x008fe200078e0244 */
[----:B------:R-:W3:Y:S01]  /*63a0*/  LDCU UR33, c[0x0][0x398] ;  /* 0x00007300ff2177ac */ /* 0x000ee20008000800 */
[----:B-----5:R-:W-:-:S02]  /*63b0*/  PRMT R3, R94, 0x7632, R3 ;  /* 0x000076325e037816 */ /* 0x020fc40000000003 */
[----:B------:R-:W-:-:S03]  /*63c0*/  IMAD.WIDE R72, R79, 0x2, R76 ;  /* 0x000000024f487825 */ /* 0x000fc600078e024c */
[----:B------:R5:W-:Y:S01]  /*63d0*/  @P6 STG.E.U16 desc[UR22][R70.64], R3 ;  /* 0x0000000346006986 */ /* 0x000be2000c101516 */
[----:B------:R-:W-:Y:S01]  /*63e0*/  VIADD R75, R79, UR32 ;  /* 0x000000204f4b7c36 */ /* 0x000fe20008000000 */
[----:B-1----:R-:W-:Y:S01]  /*63f0*/  ISETP.GE.AND P6, PT, R0, UR6, PT ;  /* 0x0000000600007c0c */ /* 0x002fe2000bfc6270 */
[----:B------:R-:W-:Y:S01]  /*6400*/  VIADD R0, R196, 0x21 ;  /* 0x00000021c4007836 */ /* 0x000fe20000000000 */
[----:B------:R1:W-:Y:S01]  /*6410*/  @P0 STG.E.U16 desc[UR22][R72.64], R95 ;  /* 0x0000005f48000986 */ /* 0x0003e2000c101516 */
[----:B------:R-:W-:Y:S01]  /*6420*/  ISETP.LT.AND P0, PT, R198, UR14, !P1 ;  /* 0x0000000ec6007c0c */ /* 0x000fe2000cf01270 */
[----:B------:R-:W0:Y:S01]  /*6430*/  LDCU UR14, c[0x0][0x398] ;  /* 0x00007300ff0e77ac */ /* 0x000e220008000800 */
[----:B------:R-:W-:Y:S01]  /*6440*/  ISETP.LT.AND P1, PT, R197, UR16, !P1 ;  /* 0x00000010c5007c0c */ /* 0x000fe2000cf21270 */
[----:B------:R-:W0:Y:S01]  /*6450*/  LDCU UR6, c[0x0][0x39c] ;  /* 0x00007380ff0677ac */ /* 0x000e220008000800 */
[----:B-----5:R-:W-:Y:S01]  /*6460*/  IMAD.WIDE R2, R79, 0x2, R68 ;  /* 0x000000024f027825 */ /* 0x020fe200078e0244 */
[----:B------:R-:W5:Y:S01]  /*6470*/  LDCU UR16, c[0x0][0x398] ;  /* 0x00007300ff1077ac */ /* 0x000f620008000800 */
[----:B-1----:R-:W-:-:S02]  /*6480*/  PRMT R73, R95, 0x7632, R73 ;  /* 0x000076325f497816 */ /* 0x002fc40000000049 */
[----:B------:R-:W-:-:S03]  /*6490*/  IMAD.WIDE R70, R75, 0x2, R76 ;  /* 0x000000024b467825 */ /* 0x000fc600078e024c */
[----:B------:R1:W-:Y:S01]  /*64a0*/  @P3 STG.E.U16 desc[UR22][R2.64], R73 ;  /* 0x0000004902003986 */ /* 0x0003e2000c101516 */
[----:B------:R-:W-:Y:S01]  /*64b0*/  VIADD R79, R75, UR32 ;  /* 0x000000204b4f7c36 */ /* 0x000fe20008000000 */
[----:B------:R-:W-:Y:S01]  /*64c0*/  ISETP.GE.AND P3, PT, R0, UR7, PT ;  /* 0x0000000700007c0c */ /* 0x000fe2000bf66270 */
[----:B------:R-:W-:Y:S01]  /*64d0*/  VIADD R0, R196, 0x22 ;  /* 0x00000022c4007836 */ /* 0x000fe20000000000 */
[----:B------:R0:W-:Y:S01]  /*64e0*/  @P0 STG.E.U16 desc[UR22][R70.64], R96 ;  /* 0x0000006046000986 */ /* 0x0001e2000c101516 */
[----:B--2---:R-:W-:Y:S01]  /*64f0*/  ISETP.LT.AND P0, PT, R198, UR9, !P2 ;  /* 0x00000009c6007c0c */ /* 0x004fe2000d701270 */
        /* <DEDUP_REMOVED lines=26> */
[----:B------:R-:W3:Y:S01]  /*66a0*/  LDCU UR6, c[0x0][0x39c] ;  /* 0x00007380ff0677ac */ /* 0x000ee20008000800 */
[----:B------:R-:W-:Y:S01]  /*66b0*/  ISETP.LT.AND P4, PT, R197, UR20, !P4 ;  /* 0x00000014c5007c0c */ /* 0x000fe2000e781270 */
[----:B------:R-:W3:Y:S01]  /*66c0*/  LDCU UR18, c[0x0][0x398] ;  /* 0x00007300ff1277ac */ /* 0x000ee20008000800 */
[----:B-1----:R-:W-:Y:S01]  /*66d0*/  IMAD.WIDE R2, R75, 0x2, R68 ;  /* 0x000000024b027825 */ /* 0x002fe200078e0244 */
[----:B------:R-:W1:Y:S01]  /*66e0*/  LDCU UR20, c[0x0][0x398] ;  /* 0x00007300ff1477ac */ /* 0x000e620008000800 */
[----:B0-----:R-:W-:-:S02]  /*66f0*/  PRMT R73, R98, 0x7632, R73 ;  /* 0x0000763262497816 */ /* 0x001fc40000000049 */
[----:B------:R-:W-:-:S03]  /*6700*/  IMAD.WIDE R70, R79, 0x2, R76 ;  /* 0x000000024f467825 */ /* 0x000fc600078e024c */
[----:B------:R0:W-:Y:S01]  /*6710*/  @P5 STG.E.U16 desc[UR22][R2.64], R73 ;  /* 0x0000004902005986 */ /* 0x0001e2000c101516 */
[----:B------:R-:W-:Y:S01]  /*6720*/  VIADD R75, R79, UR32 ;  /* 0x000000204f4b7c36 */ /* 0x000fe20008000000 */
[----:B--2---:R-:W-:Y:S01]  /*6730*/  ISETP.GE.AND P5, PT, R0, UR7, PT ;  /* 0x0000000700007c0c */ /* 0x004fe2000bfa6270 */
[----:B------:R-:W-:Y:S01]  /*6740*/  VIADD R0, R196, 0x25 ;  /* 0x00000025c4007836 */ /* 0x000fe20000000000 */
[----:B------:R2:W-:Y:S01]  /*6750*/  @P0 STG.E.U16 desc[UR22][R70.64], R99 ;  /* 0x0000006346000986 */ /* 0x0005e2000c101516 */
[----:B----4-:R-:W-:Y:S01]  /*6760*/  ISETP.LT.AND P0, PT, R198, UR24, !P6 ;  /* 0x00000018c6007c0c */ /* 0x010fe2000f701270 */
[----:B------:R-:W4:Y:S01]  /*6770*/  LDCU UR7, c[0x0][0x39c] ;  /* 0x00007380ff0777ac */ /* 0x000f220008000800 */
[----:B------:R-:W-:Y:S01]  /*6780*/  ISETP.LT.AND P6, PT, R197, UR26, !P6 ;  /* 0x0000001ac5007c0c */ /* 0x000fe2000f7c1270 */
[----:B------:R-:W1:Y:S01]  /*6790*/  LDCU UR24, c[0x0][0x398] ;  /* 0x00007300ff1877ac */ /* 0x000e620008000800 */
[----:B0-----:R-:W-:Y:S01]  /*67a0*/  IMAD.WIDE R72, R79, 0x2, R68 ;  /* 0x000000024f487825 */ /* 0x001fe200078e0244 */
[----:B------:R-:W0:Y:S01]  /*67b0*/  LDCU UR26, c[0x0][0x398] ;  /* 0x00007300ff1a77ac */ /* 0x000e220008000800 */
[----:B--2---:R-:W-:-:S02]  /*67c0*/  PRMT R71, R99, 0x7632, R71 ;  /* 0x0000763263477816 */ /* 0x004fc40000000047 */
        /* <DEDUP_REMOVED lines=10> */
[----:B--2---:R-:W-:Y:S01]  /*6870*/  IMAD.WIDE R70, R75, 0x2, R68 ;  /* 0x000000024b467825 */ /* 0x004fe200078e0244 */
[----:B------:R-:W2:Y:S01]  /*6880*/  LDCU UR30, c[0x0][0x398] ;  /* 0x00007300ff1e77ac */ /* 0x000ea20008000800 */
        /* <DEDUP_REMOVED lines=17> */
[----:B----4-:R-:W-:Y:S01]  /*69a0*/  ISETP.GE.AND P3, PT, R0, UR7, PT ;  /* 0x0000000700007c0c */ /* 0x010fe2000bf66270 */
[----:B------:R-:W-:Y:S01]  /*69b0*/  VIADD R0, R196, 0x28 ;  /* 0x00000028c4007836 */ /* 0x000fe20000000000 */
[----:B------:R4:W-:Y:S01]  /*69c0*/  @P0 STG.E.U16 desc[UR22][R70.64], R102 ;  /* 0x0000006646000986 */ /* 0x0009e2000c101516 */
[----:B------:R-:W-:Y:S01]  /*69d0*/  ISETP.LT.AND P0, PT, R198, UR9, !P2 ;  /* 0x00000009c6007c0c */ /* 0x000fe2000d701270 */
[----:B------:R-:W0:Y:S01]  /*69e0*/  LDCU UR9, c[0x0][0x398] ;  /* 0x00007300ff0977ac */ /* 0x000e220008000800 */
[----:B-----5:R-:W-:Y:S01]  /*69f0*/  ISETP.LT.AND P2, PT, R197, UR16, !P2 ;  /* 0x00000010c5007c0c */ /* 0x020fe2000d741270 */
[----:B------:R-:W5:Y:S01]  /*6a00*/  LDCU UR7, c[0x0][0x39c] ;  /* 0x00007380ff0777ac */ /* 0x000f620008000800 */
[----:B---3--:R-:W-:Y:S01]  /*6a10*/  IMAD.WIDE R72, R75, 0x2, R68 ;  /* 0x000000024b487825 */ /* 0x008fe200078e0244 */
[----:B------:R-:W3:Y:S01]  /*6a20*/  LDCU UR16, c[0x0][0x398] ;  /* 0x00007300ff1077ac */ /* 0x000ee20008000800 */
[----:B----4-:R-:W-:-:S02]  /*6a30*/  PRMT R71, R102, 0x7632, R71 ;  /* 0x0000763266477816 */ /* 0x010fc40000000047 */
        /* <DEDUP_REMOVED lines=10> */
[----:B----4-:R-:W-:Y:S01]  /*6ae0*/  IMAD.WIDE R70, R79, 0x2, R68 ;  /* 0x000000024f467825 */ /* 0x010fe200078e0244 */
[----:B------:R-:W4:Y:S01]  /*6af0*/  LDCU UR34, c[0x0][0x398] ;  /* 0x00007300ff2277ac */ /* 0x000f220008000800 */
        /* <DEDUP_REMOVED lines=17> */
[----:B-----5:R-:W-:Y:S01]  /*6c10*/  ISETP.GE.AND P5, PT, R0, UR7, PT ;  /* 0x0000000700007c0c */ /* 0x020fe2000bfa6270 */
        /* <DEDUP_REMOVED lines=8> */
[----:B-----5:R-:W-:-:S02]  /*6ca0*/  PRMT R71, R105, 0x7632, R71 ;  /* 0x0000763269477816 */ /* 0x020fc40000000047 */
        /* <DEDUP_REMOVED lines=10> */
[----:B-----5:R-:W-:Y:S01]  /*6d50*/  IMAD.WIDE R70, R75, 0x2, R68 ;  /* 0x000000024b467825 */ /* 0x020fe200078e0244 */
[----:B------:R-:W5:Y:S01]  /*6d60*/  LDCU UR28, c[0x0][0x398] ;  /* 0x00007300ff1c77ac */ /* 0x000f620008000800 */
[----:B0-----:R-:W-:-:S02]  /*6d70*/  PRMT R3, R106, 0x7632, R3 ;  /* 0x000076326a037816 */ /* 0x001fc40000000003 */
[----:B------:R-:W-:-:S03]  /*6d80*/  IMAD.WIDE R72, R79, 0x2, R76 ;  /* 0x000000024f487825 */ /* 0x000fc600078e024c */
[----:B------:R0:W-:Y:S01]  /*6d90*/  @P6 STG.E.U16 desc[UR22][R70.64], R3 ;  /* 0x0000000346006986 */ /* 0x0001e2000c101516 */
[----:B------:R-:W-:Y:S01]  /*6da0*/  VIADD R75, R79, UR32 ;  /* 0x000000204f4b7c36 */ /* 0x000fe20008000000 */
[----:B--2---:R-:W-:Y:S01]  /*6db0*/  ISETP.GE.AND P6, PT, R0, UR6, PT ;  /* 0x0000000600007c0c */ /* 0x004fe2000bfc6270 */
[----:B------:R-:W-:Y:S01]  /*6dc0*/  VIADD R0, R196, 0x2d ;  /* 0x0000002dc4007836 */ /* 0x000fe20000000000 */
[----:B------:R2:W-:Y:S01]  /*6dd0*/  @P0 STG.E.U16 desc[UR22][R72.64], R107 ;  /* 0x0000006b48000986 */ /* 0x0005e2000c101516 */
[----:B------:R-:W-:Y:S01]  /*6de0*/  ISETP.LT.AND P0, PT, R198, UR14, !P1 ;  /* 0x0000000ec6007c0c */ /* 0x000fe2000cf01270 */
[----:B------:R-:W3:Y:S01]  /*6df0*/  LDCU UR14, c[0x0][0x398] ;  /* 0x00007300ff0e77ac */ /* 0x000ee20008000800 */
[----:B------:R-:W-:Y:S01]  /*6e00*/  ISETP.LT.AND P1, PT, R197, UR30, !P1 ;  /* 0x0000001ec5007c0c */ /* 0x000fe2000cf21270 */
[----:B------:R-:W3:Y:S01]  /*6e10*/  LDCU UR6, c[0x0][0x39c] ;  /* 0x00007380ff0677ac */ /* 0x000ee20008000800 */
[----:B0-----:R-:W-:Y:S01]  /*6e20*/  IMAD.WIDE R2, R79, 0x2, R68 ;  /* 0x000000024f027825 */ /* 0x001fe200078e0244 */
[----:B------:R-:W0:Y:S01]  /*6e30*/  LDCU UR30, c[0x0][0x398] ;  /* 0x00007300ff1e77ac */ /* 0x000e220008000800 */
[----:B--2---:R-:W-:-:S02]  /*6e40*/  PRMT R73, R107, 0x7632, R73 ;  /* 0x000076326b497816 */ /* 0x004fc40000000049 */
        /* <DEDUP_REMOVED lines=21> */
[----:B---3--:R-:W-:Y:S01]  /*6fa0*/  ISETP.LT.AND P5, PT, R197, UR16, !P5 ;  /* 0x00000010c5007c0c */ /* 0x008fe2000efa1270 */
[----:B------:R-:W3:Y:S01]  /*6fb0*/  LDCU UR4, c[0x0][0x39c] ;  /* 0x00007380ff0477ac */ /* 0x000ee20008000800 */
        /* <DEDUP_REMOVED lines=11> */
[----:B----4-:R-:W-:Y:S01]  /*7070*/  ISETP.LT.AND P4, PT, R197, UR34, !P4 ;  /* 0x00000022c5007c0c */ /* 0x010fe2000e781270 */
[----:B------:R-:W4:Y:S01]  /*7080*/  LDCU UR6, c[0x0][0x39c] ;  /* 0x00007380ff0677ac */ /* 0x000f220008000800 */
        /* <DEDUP_REMOVED lines=45> */
[----:B--2---:R-:W-:Y:S01]  /*7360*/  ISETP.GE.AND P3, PT, R0, UR7, PT ;  /* 0x0000000700007c0c */ /* 0x004fe2000bf66270 */
        /* <DEDUP_REMOVED lines=25> */
[----:B-----5:R-:W-:Y:S01]  /*7500*/  ISETP.GE.AND P2, PT, R0, UR6, PT ;  /* 0x0000000600007c0c */ /* 0x020fe2000bf46270 */
        /* <DEDUP_REMOVED lines=8> */
[----:B-----5:R-:W-:-:S02]  /*7590*/  PRMT R73, R116, 0x7632, R73 ;  /* 0x0000763274497816 */ /* 0x020fc40000000049 */
[----:B------:R-:W-:-:S03]  /*75a0*/  IMAD.WIDE R70, R79, 0x2, R76 ;  /* 0x000000024f467825 */ /* 0x000fc600078e024c */
[----:B------:R5:W-:Y:S01]  /*75b0*/  @P5 STG.E.U16 desc[UR22][R2.64], R73 ;  /* 0x0000004902005986 */ /* 0x000be2000c101516 */
[----:B------:R-:W-:Y:S01]  /*75c0*/  VIADD R75, R79, UR32 ;  /* 0x000000204f4b7c36 */ /* 0x000fe20008000000 */
[----:B0-----:R-:W-:Y:S01]  /*75d0*/  ISETP.GE.AND P5, PT, R0, UR7, PT ;  /* 0x0000000700007c0c */ /* 0x001fe2000bfa6270 */
        /* <DEDUP_REMOVED lines=21> */
[----:B-1----:R-:W-:-:S02]  /*7730*/  PRMT R3, R118, 0x7632, R3 ;  /* 0x0000763276037816 */ /* 0x002fc40000000003 */
[----:B------:R-:W-:-:S03]  /*7740*/  IMAD.WIDE R72, R79, 0x2, R76 ;  /* 0x000000024f487825 */ /* 0x000fc600078e024c */
[----:B------:R1:W-:Y:S01]  /*7750*/  @P6 STG.E.U16 desc[UR22][R70.64], R3 ;  /* 0x0000000346006986 */ /* 0x0003e2000c101516 */
[----:B------:R-:W-:Y:S01]  /*7760*/  VIADD R75, R79, UR32 ;  /* 0x000000204f4b7c36 */ /* 0x000fe20008000000 */
[----:B--2---:R-:W-:Y:S01]  /*7770*/  ISETP.GE.AND P6, PT, R0, UR6, PT ;  /* 0x0000000600007c0c */ /* 0x004fe2000bfc6270 */
[----:B------:R-:W2:Y:S01]  /*7780*/  LDCU UR6, c[0x0][0x39c] ;  /* 0x00007380ff0677ac */ /* 0x000ea20008000800 */
[----:B------:R0:W-:Y:S01]  /*7790*/  @P0 STG.E.U16 desc[UR22][R72.64], R119 ;  /* 0x0000007748000986 */ /* 0x0001e2000c101516 */
[----:B------:R-:W-:Y:S01]  /*77a0*/  ISETP.LT.AND P0, PT, R198, UR14, !P1 ;  /* 0x0000000ec6007c0c */ /* 0x000fe2000cf01270 */
[----:B------:R-:W-:Y:S01]  /*77b0*/  VIADD R0, R196, 0x39 ;  /* 0x00000039c4007836 */ /* 0x000fe20000000000 */
        /* <DEDUP_REMOVED lines=26> */
[----:B----4-:R-:W-:Y:S01]  /*7960*/  ISETP.LT.AND P5, PT, R197, UR30, !P5 ;  /* 0x0000001ec5007c0c */ /* 0x010fe2000efa1270 */
[----:B------:R-:W4:Y:S01]  /*7970*/  LDCU UR10, c[0x0][0x398] ;  /* 0x00007300ff0a77ac */ /* 0x000f220008000800 */
[----:B-1----:R-:W-:Y:S01]  /*7980*/  IMAD.WIDE R70, R79, 0x2, R68 ;  /* 0x000000024f467825 */ /* 0x002fe200078e0244 */
[----:B------:R-:W1:Y:S01]  /*7990*/  LDCU UR30, c[0x0][0x398] ;  /* 0x00007300ff1e77ac */ /* 0x000e620008000800 */
[----:B0-----:R-:W-:-:S02]  /*79a0*/  PRMT R3, R121, 0x7632, R3 ;  /* 0x0000763279037816 */ /* 0x001fc40000000003 */
        /* <DEDUP_REMOVED lines=16> */
[----:B---3--:R-:W-:Y:S01]  /*7ab0*/  ISETP.GE.AND P5, PT, R0, UR7, PT ;  /* 0x0000000700007c0c */ /* 0x008fe2000bfa6270 */
[----:B------:R-:W-:Y:S01]  /*7ac0*/  VIADD R0, R196, 0x3d ;  /* 0x0000003dc4007836 */ /* 0x000fe20000000000 */
[----:B------:R3:W-:Y:S01]  /*7ad0*/  @P0 STG.E.U16 desc[UR22][R70.64], R123 ;  /* 0x0000007b46000986 */ /* 0x0007e2000c101516 */
[----:B------:R-:W-:Y:S01]  /*7ae0*/  ISETP.LT.AND P0, PT, R198, UR16, !P6 ;  /* 0x00000010c6007c0c */ /* 0x000fe2000f701270 */
[----:B------:R-:W0:Y:S01]  /*7af0*/  LDCU UR7, c[0x0][0x39c] ;  /* 0x00007380ff0777ac */ /* 0x000e220008000800 */
[----:B------:R-:W-:Y:S01]  /*7b00*/  ISETP.LT.AND P6, PT, R197, UR18, !P6 ;  /* 0x00000012c5007c0c */ /* 0x000fe2000f7c1270 */
[----:B------:R-:W0:Y:S01]  /*7b10*/  LDCU UR16, c[0x0][0x398] ;  /* 0x00007300ff1077ac */ /* 0x000e220008000800 */
[----:B-1----:R-:W-:Y:S01]  /*7b20*/  IMAD.WIDE R72, R79, 0x2, R68 ;  /* 0x000000024f487825 */ /* 0x002fe200078e0244 */
[----:B------:R-:W1:Y:S01]  /*7b30*/  LDCU UR18, c[0x0][0x398] ;  /* 0x00007300ff1277ac */ /* 0x000e620008000800 */
[----:B---3--:R-:W-:-:S02]  /*7b40*/  PRMT R71, R123, 0x7632, R71 ;  /* 0x000076327b477816 */ /* 0x008fc40000000047 */
[----:B------:R-:W-:-:S03]  /*7b50*/  IMAD.WIDE R2, R75, 0x2, R76 ;  /* 0x000000024b027825 */ /* 0x000fc600078e024c */
[----:B------:R3:W-:Y:S01]  /*7b60*/  @P4 STG.E.U16 desc[UR22][R72.64], R71 ;  /* 0x0000004748004986 */ /* 0x0007e2000c101516 */
[----:B------:R-:W-:Y:S01]  /*7b70*/  ISETP.LT.AND P4, PT, R198, UR20, !P3 ;  /* 0x00000014c6007c0c */ /* 0x000fe2000df81270 */
[----:B------:R-:W-:Y:S01]  /*7b80*/  VIADD R79, R75, UR32 ;  /* 0x000000204b4f7c36 */ /* 0x000fe20008000000 */
[----:B-----5:R-:W-:Y:S01]  /*7b90*/  ISETP.LT.AND P3, PT, R197, UR34, !P3 ;  /* 0x00000022c5007c0c */ /* 0x020fe2000df61270 */
[----:B------:R5:W-:Y:S01]  /*7ba0*/  @P0 STG.E.U16 desc[UR22][R2.64], R124 ;  /* 0x0000007c02000986 */ /* 0x000be2000c101516 */
[----:B------:R-:W-:Y:S01]  /*7bb0*/  ISETP.GE.AND P0, PT, R0, UR4, PT ;  /* 0x0000000400007c0c */ /* 0x000fe2000bf06270 */
[----:B------:R-:W-:Y:S01]  /*7bc0*/  VIADD R0, R196, 0x3f ;  /* 0x0000003fc4007836 */ /* 0x000fe20000000000 */
[----:B------:R-:W0:Y:S01]  /*7bd0*/  LDCU UR4, c[0x0][0x39c] ;  /* 0x00007380ff0477ac */ /* 0x000e220008000800 */
[----:B------:R-:W0:Y:S01]  /*7be0*/  LDCU UR20, c[0x0][0x398] ;  /* 0x00007300ff1477ac */ /* 0x000e220008000800 */
[----:B---3--:R-:W-:Y:S01]  /*7bf0*/  IMAD.WIDE R70, R75, 0x2, R68 ;  /* 0x000000024b467825 */ /* 0x008fe200078e0244 */
[----:B-----5:R-:W-:-:S03]  /*7c00*/  PRMT R3, R124, 0x7632, R3 ;  /* 0x000076327c037816 */ /* 0x020fc60000000003 */
[C---:B------:R-:W-:Y:S02]  /*7c10*/  IMAD.WIDE R72, R79.reuse, 0x2, R76 ;  /* 0x000000024f487825 */ /* 0x040fe400078e024c */
[----:B------:R3:W-:Y:S01]  /*7c20*/  @P6 STG.E.U16 desc[UR22][R70.64], R3 ;  /* 0x0000000346006986 */ /* 0x0007e2000c101516 */
[----:B------:R-:W-:Y:S01]  /*7c30*/  ISETP.LT.AND P6, PT, R198, UR14, !P1 ;  /* 0x0000000ec6007c0c */ /* 0x000fe2000cfc1270 */
[----:B------:R-:W-:Y:S01]  /*7c40*/  VIADD R75, R79, UR32 ;  /* 0x000000204f4b7c36 */ /* 0x000fe20008000000 */
[----:B------:R-:W-:Y:S01]  /*7c50*/  ISETP.LT.AND P1, PT, R197, UR24, !P1 ;  /* 0x00000018c5007c0c */ /* 0x000fe2000cf21270 */
[----:B------:R5:W-:Y:S01]  /*7c60*/  @P4 STG.E.U16 desc[UR22][R72.64], R125 ;  /* 0x0000007d48004986 */ /* 0x000be2000c101516 */
[----:B--2---:R-:W-:Y:S01]  /*7c70*/  ISETP.GE.AND P4, PT, R74, UR6, PT ;  /* 0x000000064a007c0c */ /* 0x004fe2000bf86270 */
[----:B------:R-:W2:Y:S01]  /*7c80*/  LDCU UR6, c[0x0][0x39c] ;  /* 0x00007380ff0677ac */ /* 0x000ea20008000800 */
[----:B------:R-:W-:Y:S01]  /*7c90*/  PRMT R74, R126, 0x7632, R74 ;  /* 0x000076327e4a7816 */ /* 0x000fe2000000004a */
[----:B------:R-:W1:Y:S01]  /*7ca0*/  LDCU UR14, c[0x0][0x398] ;  /* 0x00007300ff0e77ac */ /* 0x000e620008000800 */
[----:B---3--:R-:W-:Y:S01]  /*7cb0*/  IMAD.WIDE R2, R79, 0x2, R68 ;  /* 0x000000024f027825 */ /* 0x008fe200078e0244 */
[----:B------:R-:W3:Y:S01]  /*7cc0*/  LDCU UR24, c[0x0][0x398] ;  /* 0x00007300ff1877ac */ /* 0x000ee20008000800 */
[----:B-----5:R-:W-:-:S02]  /*7cd0*/  PRMT R73, R125, 0x7632, R73 ;  /* 0x000076327d497816 */ /* 0x020fc40000000049 */
[----:B------:R-:W-:-:S03]  /*7ce0*/  IMAD.WIDE R70, R75, 0x2, R76 ;  /* 0x000000024b467825 */ /* 0x000fc600078e024c */
[----:B------:R5:W-:Y:S01]  /*7cf0*/  @P3 STG.E.U16 desc[UR22][R2.64], R73 ;  /* 0x0000004902003986 */ /* 0x000be2000c101516 */
[----:B------:R-:W-:Y:S01]  /*7d00*/  VIADD R79, R75, UR32 ;  /* 0x000000204b4f7c36 */ /* 0x000fe20008000000 */
[----:B0-----:R-:W-:Y:S01]  /*7d10*/  ISETP.GE.AND P3, PT, R0, UR7, PT ;  /* 0x0000000700007c0c */ /* 0x001fe2000bf66270 */
[----:B------:R-:W0:Y:S01]  /*7d20*/  LDCU UR7, c[0x0][0x398] ;  /* 0x00007300ff0777ac */ /* 0x000e220008000800 */
[----:B------:R1:W-:Y:S01]  /*7d30*/  @P6 STG.E.U16 desc[UR22][R70.64], R126 ;  /* 0x0000007e46006986 */ /* 0x0003e2000c101516 */
[----:B------:R-:W-:Y:S01]  /*7d40*/  ISETP.LT.AND P6, PT, R198, UR9, !P2 ;  /* 0x00000009c6007c0c */ /* 0x000fe2000d7c1270 */
[----:B------:R-:W-:Y:S01]  /*7d50*/  VIADD R0, R196, 0x40 ;  /* 0x00000040c4007836 */ /* 0x000fe20000000000 */
[----:B------:R-:W-:Y:S01]  /*7d60*/  ISETP.LT.AND P2, PT, R197, UR26, !P2 ;  /* 0x0000001ac5007c0c */ /* 0x000fe2000d741270 */
[----:B------:R-:W0:Y:S01]  /*7d70*/  LDCU UR9, c[0x0][0x398] ;  /* 0x00007300ff0977ac */ /* 0x000e220008000800 */
[----:B-----5:R-:W-:Y:S01]  /*7d80*/  IMAD.WIDE R2, R75, 0x2, R68 ;  /* 0x000000024b027825 */ /* 0x020fe200078e0244 */
[----:B------:R-:W-:Y:S01]  /*7d90*/  PRMT R75, R127, 0x7632, R75 ;  /* 0x000076327f4b7816 */ /* 0x000fe2000000004b */
[----:B------:R-:W5:Y:S02]  /*7da0*/  LDCU UR26, c[0x0][0x398] ;  /* 0x00007300ff1a77ac */ /* 0x000f640008000800 */
[C---:B-1----:R-:W-:Y:S01]  /*7db0*/  IMAD.WIDE R70, R79.reuse, 0x2, R76 ;  /* 0x000000024f467825 */ /* 0x042fe200078e024c */
[----:B------:R1:W-:Y:S01]  /*7dc0*/  @P1 STG.E.U16 desc[UR22][R2.64], R74 ;  /* 0x0000004a02001986 */ /* 0x0003e2000c101516 */
[----:B------:R-:W-:Y:S01]  /*7dd0*/  ISETP.GE.AND P1, PT, R0, UR4, PT ;  /* 0x0000000400007c0c */ /* 0x000fe2000bf26270 */
[----:B------:R-:W0:Y:S01]  /*7de0*/  LDCU UR4, c[0x0][0x39c] ;  /* 0x00007380ff0477ac */ /* 0x000e220008000800 */
[C---:B------:R-:W-:Y:S01]  /*7df0*/  IMAD.WIDE R72, R79.reuse, 0x2, R68 ;  /* 0x000000024f487825 */ /* 0x040fe200078e0244 */
[----:B------:R2:W-:Y:S01]  /*7e00*/  @P6 STG.E.U16 desc[UR22][R70.64], R127 ;  /* 0x0000007f46006986 */ /* 0x0005e2000c101516 */
[C---:B------:R-:W-:Y:S01]  /*7e10*/  ISETP.LT.AND P6, PT, R198.reuse, UR12, !P0 ;  /* 0x0000000cc6007c0c */ /* 0x040fe2000c7c1270 */
[----:B------:R-:W0:Y:S01]  /*7e20*/  LDCU UR12, c[0x0][0x398] ;  /* 0x00007300ff0c77ac */ /* 0x000e220008000800 */
[----:B------:R-:W-:Y:S01]  /*7e30*/  VIADD R79, R79, UR32 ;  /* 0x000000204f4f7c36 */ /* 0x000fe20008000000 */
[----:B------:R3:W-:Y:S01]  /*7e40*/  @P2 STG.E.U16 desc[UR22][R72.64], R75 ;  /* 0x0000004b48002986 */ /* 0x0007e2000c101516 */
[----:B----4-:R-:W-:Y:S01]  /*7e50*/  ISETP.LT.AND P2, PT, R198, UR10, !P5 ;  /* 0x0000000ac6007c0c */ /* 0x010fe2000ef41270 */
[----:B------:R-:W-:Y:S01]  /*7e60*/  VIADD R0, R196, 0x41 ;  /* 0x00000041c4007836 */ /* 0x000fe20000000000 */
[----:B------:R-:W-:Y:S01]  /*7e70*/  ISETP.LT.AND P5, PT, R197, UR28, !P5 ;  /* 0x0000001cc5007c0c */ /* 0x000fe2000efa1270 */
[----:B-1----:R-:W-:Y:S01]  /*7e80*/  IMAD.WIDE R2, R79, 0x2, R76 ;  /* 0x000000024f027825 */ /* 0x002fe200078e024c */
[----:B------:R-:W-:Y:S01]  /*7e90*/  ISETP.LT.AND P0, PT, R197, UR30, !P0 ;  /* 0x0000001ec5007c0c */ /* 0x000fe2000c701270 */
[----:B------:R-:W1:Y:S01]  /*7ea0*/  LDCU UR10, c[0x0][0x398] ;  /* 0x00007300ff0a77ac */ /* 0x000e620008000800 */
[----:B------:R-:W-:Y:S01]  /*7eb0*/  PRMT R74, R128, 0x7632, R74 ;  /* 0x00007632804a7816 */ /* 0x000fe2000000004a */
[----:B--2---:R-:W-:-:S04]  /*7ec0*/  IMAD.WIDE R70, R79, 0x2, R68 ;  /* 0x000000024f467825 */ /* 0x004fc800078e0244 */
[----:B---3--:R-:W-:Y:S02]  /*7ed0*/  VIADD R75, R79, UR32 ;  /* 0x000000204f4b7c36 */ /* 0x008fe40008000000 */
[----:B------:R2:W-:Y:S01]  /*7ee0*/  @P2 STG.E.U16 desc[UR22][R2.64], R128 ;  /* 0x0000008002002986 */ /* 0x0005e2000c101516 */
[----:B------:R-:W-:Y:S01]  /*7ef0*/  ISETP.GE.AND P2, PT, R0, UR6, PT ;  /* 0x0000000600007c0c */ /* 0x000fe2000bf46270 */
[C---:B------:R-:W-:Y:S01]  /*7f00*/  IMAD.WIDE R72, R75.reuse, 0x2, R76 ;  /* 0x000000024b487825 */ /* 0x040fe200078e024c */
[----:B------:R-:W3:Y:S01]  /*7f10*/  LDCU UR6, c[0x0][0x39c] ;  /* 0x00007380ff0677ac */ /* 0x000ee20008000800 */
[----:B------:R4:W-:Y:S01]  /*7f20*/  @P5 STG.E.U16 desc[UR22][R70.64], R74 ;  /* 0x0000004a46005986 */ /* 0x0009e2000c101516 */
[----:B------:R-:W-:Y:S01]  /*7f30*/  ISETP.LT.AND P5, PT, R198, UR16, !P4 ;  /* 0x00000010c6007c0c */ /* 0x000fe2000e7a1270 */
[----:B------:R-:W-:Y:S01]  /*7f40*/  VIADD R79, R75, UR32 ;  /* 0x000000204b4f7c36 */ /* 0x000fe20008000000 */
[----:B------:R-:W-:Y:S01]  /*7f50*/  ISETP.LT.AND P4, PT, R197, UR33, !P4 ;  /* 0x00000021c5007c0c */ /* 0x000fe2000e781270 */
[----:B------:R1:W-:Y:S01]  /*7f60*/  @P6 STG.E.U16 desc[UR22][R72.64], R129 ;  /* 0x0000008148006986 */ /* 0x0003e2000c101516 */
[----:B------:R-:W-:Y:S01]  /*7f70*/  VIADD R0, R196, 0x42 ;  /* 0x00000042c4007836 */ /* 0x000fe20000000000 */
[----:B------:R-:W3:Y:S01]  /*7f80*/  LDCU UR16, c[0x0][0x398] ;  /* 0x00007300ff1077ac */ /* 0x000ee20008000800 */
[----:B------:R-:W-:-:S02]  /*7f90*/  VIADD R81, R79, UR32 ;  /* 0x000000204f517c36 */ /* 0x000fc40008000000 */
[----:B--2---:R-:W-:Y:S01]  /*7fa0*/  IMAD.WIDE R2, R75, 0x2, R68 ;  /* 0x000000024b027825 */ /* 0x004fe200078e0244 */
[----:B0-----:R-:W-:Y:S01]  /*7fb0*/  ISETP.GE.AND P6, PT, R0, UR4, PT ;  /* 0x0000000400007c0c */ /* 0x001fe2000bfc6270 */
[----:B------:R-:W0:Y:S02]  /*7fc0*/  LDCU UR4, c[0x0][0x39c] ;  /* 0x00007380ff0477ac */ /* 0x000e240008000800 */
[----:B----4-:R-:W-:Y:S01]  /*7fd0*/  IMAD.WIDE R70, R79, 0x2, R76 ;  /* 0x000000024f467825 */ /* 0x010fe200078e024c */
[----:B-1----:R-:W-:-:S03]  /*7fe0*/  PRMT R73, R129, 0x7632, R73 ;  /* 0x0000763281497816 */ /* 0x002fc60000000049 */
[----:B------:R-:W-:Y:S02]  /*7ff0*/  IMAD.WIDE R74, R81, 0x2, R76 ;  /* 0x00000002514a7825 */ /* 0x000fe400078e024c */
[----:B------:R1:W-:Y:S01]  /*8000*/  @P0 STG.E.U16 desc[UR22][R2.64], R73 ;  /* 0x0000004902000986 */ /* 0x0003e2000c101516 */
[----:B------:R-:W-:Y:S01]  /*8010*/  ISETP.LT.AND P0, PT, R198, UR18, !P3 ;  /* 0x00000012c6007c0c */ /* 0x000fe2000df01270 */
[----:B------:R-:W2:Y:S01]  /*8020*/  LDCU UR18, c[0x0][0x398] ;  /* 0x00007300ff1277ac */ /* 0x000ea20008000800 */
[----:B------:R-:W-:Y:S01]  /*8030*/  ISETP.LT.AND P3, PT, R197, UR20, !P3 ;  /* 0x00000014c5007c0c */ /* 0x000fe2000df61270 */
[----:B------:R4:W-:Y:S01]  /*8040*/  @P5 STG.E.U16 desc[UR22][R70.64], R130 ;  /* 0x0000008246005986 */ /* 0x0009e2000c101516 */
[----:B------:R-:W-:Y:S01]  /*8050*/  VIADD R0, R196, 0x43 ;  /* 0x00000043c4007836 */ /* 0x000fe20000000000 */
[----:B------:R-:W2:Y:S04]  /*8060*/  LDCU UR20, c[0x0][0x398] ;  /* 0x00007300ff1477ac */ /* 0x000ea80008000800 */
[----:B0-----:R-:W-:Y:S01]  /*8070*/  ISETP.GE.AND P5, PT, R0, UR4, PT ;  /* 0x0000000400007c0c */ /* 0x001fe2000bfa6270 */
[----:B------:R-:W-:Y:S01]  /*8080*/  VIADD R0, R196, 0x44 ;  /* 0x00000044c4007836 */ /* 0x000fe20000000000 */
[----:B-1----:R-:W-:Y:S01]  /*8090*/  PRMT R3, R130, 0x7632, R3 ;  /* 0x0000763282037816 */ /* 0x002fe20000000003 */
[----:B------:R-:W-:Y:S01]  /*80a0*/  IMAD.WIDE R72, R79, 0x2, R68 ;  /* 0x000000024f487825 */ /* 0x000fe200078e0244 */
[----:B------:R-:W0:Y:S03]  /*80b0*/  LDCU UR4, c[0x0][0x39c] ;  /* 0x00007380ff0477ac */ /* 0x000e260008000800 */
[----:B------:R-:W-:Y:S01]  /*80c0*/  VIADD R79, R81, UR32 ;  /* 0x00000020514f7c36 */ /* 0x000fe20008000000 */
[----:B------:R1:W-:Y:S01]  /*80d0*/  @P4 STG.E.U16 desc[UR22][R72.64], R3 ;  /* 0x0000000348004986 */ /* 0x0003e2000c101516 */
[----:B---3--:R-:W-:Y:S01]  /*80e0*/  ISETP.GE.AND P4, PT, R0, UR6, PT ;  /* 0x0000000600007c0c */ /* 0x008fe2000bf86270 */
[----:B------:R-:W-:Y:S01]  /*80f0*/  VIADD R0, R196, 0x45 ;  /* 0x00000045c4007836 */ /* 0x000fe20000000000 */
[----:B------:R-:W3:Y:S01]  /*8100*/  LDCU UR6, c[0x0][0x39c] ;  /* 0x00007380ff0677ac */ /* 0x000ee20008000800 */
[----:B------:R0:W-:Y:S01]  /*8110*/  @P0 STG.E.U16 desc[UR22][R74.64], R131 ;  /* 0x000000834a000986 */ /* 0x0001e2000c101516 */
[----:B------:R-:W-:Y:S01]  /*8120*/  ISETP.LT.AND P0, PT, R198, UR7, !P1 ;  /* 0x00000007c6007c0c */ /* 0x000fe2000cf01270 */
[----:B----4-:R-:W-:Y:S01]  /*8130*/  IMAD.WIDE R70, R79, 0x2, R76 ;  /* 0x000000024f467825 */ /* 0x010fe200078e024c */
[----:B------:R-:W-:Y:S01]  /*8140*/  ISETP.LT.AND P1, PT, R197, UR14, !P1 ;  /* 0x0000000ec5007c0c */ /* 0x000fe2000cf21270 */
[----:B------:R-:W4:Y:S02]  /*8150*/  LDCU UR7, c[0x0][0x398] ;  /* 0x00007300ff0777ac */ /* 0x000f240008000800 */
[----:B-1----:R-:W-:Y:S01]  /*8160*/  IMAD.WIDE R2, R81, 0x2, R68 ;  /* 0x0000000251027825 */ /* 0x002fe200078e0244 */
[----:B------:R-:W-:Y:S01]  /*8170*/  PRMT R72, R4, 0x7610, R72 ;  /* 0x0000761004487816 */ /* 0x000fe20000000048 */
[----:B------:R-:W1:Y:S01]  /*8180*/  LDCU UR14, c[0x0][0x398] ;  /* 0x00007300ff0e77ac */ /* 0x000e620008000800 */
[----:B0-----:R-:W-:Y:S01]  /*8190*/  PRMT R75, R131, 0x7632, R75 ;  /* 0x00007632834b7816 */ /* 0x001fe2000000004b */
[----:B------:R-:W-:-:S04]  /*81a0*/  VIADD R73, R79, UR32 ;  /* 0x000000204f497c36 */ /* 0x000fc80008000000 */
[----:B------:R0:W-:Y:S01]  /*81b0*/  @P3 STG.E.U16 desc[UR22][R2.64], R75 ;  /* 0x0000004b02003986 */ /* 0x0001e2000c101516 */
[----:B------:R-:W-:Y:S01]  /*81c0*/  ISETP.GE.AND P3, PT, R0, UR4, PT ;  /* 0x0000000400007c0c */ /* 0x000fe2000bf66270 */
[----:B------:R-:W-:Y:S01]  /*81d0*/  VIADD R0, R196, 0x46 ;  /* 0x00000046c4007836 */ /* 0x000fe20000000000 */
[----:B------:R-:W1:Y:S01]  /*81e0*/  LDCU UR4, c[0x0][0x39c] ;  /* 0x00007380ff0477ac */ /* 0x000e620008000800 */
[----:B------:R2:W-:Y:S01]  /*81f0*/  @P0 STG.E.U16 desc[UR22][R70.64], R72 ;  /* 0x0000004846000986 */ /* 0x0005e2000c101516 */
[----:B------:R-:W-:Y:S02]  /*8200*/  ISETP.LT.AND P0, PT, R198, UR9, !P2 ;  /* 0x00000009c6007c0c */ /* 0x000fe4000d701270 */
[----:B------:R-:W-:Y:S01]  /*8210*/  ISETP.LT.AND P2, PT, R197, UR10, !P2 ;  /* 0x0000000ac5007c0c */ /* 0x000fe2000d741270 */
[----:B------:R-:W1:Y:S01]  /*8220*/  LDCU UR9, c[0x0][0x398] ;  /* 0x00007300ff0977ac */ /* 0x000e620008000800 */
[----:B0-----:R-:W-:Y:S01]  /*8230*/  IMAD.WIDE R2, R73, 0x2, R76 ;  /* 0x0000000249027825 */ /* 0x001fe200078e024c */
[----:B------:R-:W0:Y:S01]  /*8240*/  LDCU UR10, c[0x0][0x398] ;  /* 0x00007300ff0a77ac */ /* 0x000e220008000800 */
[----:B--2---:R-:W-:-:S02]  /*8250*/  PRMT R71, R4, 0x7632, R71 ;  /* 0x0000763204477816 */ /* 0x004fc40000000047 */
[----:B------:R-:W-:Y:S01]  /*8260*/  IMAD.WIDE R4, R79, 0x2, R68 ;  /* 0x000000024f047825 */ /* 0x000fe200078e0244 */
[----:B------:R-:W-:-:S03]  /*8270*/  PRMT R72, R6, 0x7610, R72 ;  /* 0x0000761006487816 */ /* 0x000fc60000000048 */
[----:B------:R-:W-:Y:S01]  /*8280*/  VIADD R75, R73, UR32 ;  /* 0x00000020494b7c36 */ /* 0x000fe20008000000 */
[----:B------:R2:W-:Y:S01]  /*8290*/  @P1 STG.E.U16 desc[UR22][R4.64], R71 ;  /* 0x0000004704001986 */ /* 0x0005e2000c101516 */
[----:B---3--:R-:W-:Y:S01]  /*82a0*/  ISETP.GE.AND P1, PT, R0, UR6, PT ;  /* 0x0000000600007c0c */ /* 0x008fe2000bf26270 */
[----:B------:R-:W3:Y:S01]  /*82b0*/  LDCU UR6, c[0x0][0x39c] ;  /* 0x00007380ff0677ac */ /* 0x000ee20008000800 */
[----:B------:R-:W-:Y:S01]  /*82c0*/  VIADD R0, R196, 0x47 ;  /* 0x00000047c4007836 */ /* 0x000fe20000000000 */
[----:B------:R0:W-:Y:S01]  /*82d0*/  @P0 STG.E.U16 desc[UR22][R2.64], R133 ;  /* 0x0000008502000986 */ /* 0x0001e2000c101516 */
[----:B------:R-:W-:Y:S01]  /*82e0*/  ISETP.LT.AND P0, PT, R198, UR12, !P6 ;  /* 0x0000000cc6007c0c */ /* 0x000fe2000f701270 */
[----:B------:R-:W1:Y:S01]  /*82f0*/  LDCU UR12, c[0x0][0x398] ;  /* 0x00007300ff0c77ac */ /* 0x000e620008000800 */
[----:B------:R-:W-:Y:S01]  /*8300*/  ISETP.LT.AND P6, PT, R197, UR16, !P6 ;  /* 0x00000010c5007c0c */ /* 0x000fe2000f7c1270 */
[----:B------:R-:W3:Y:S01]  /*8310*/  LDCU UR16, c[0x0][0x398] ;  /* 0x00007300ff1077ac */ /* 0x000ee20008000800 */
[----:B--2---:R-:W-:Y:S01]  /*8320*/  IMAD.WIDE R70, R73, 0x2, R68 ;  /* 0x0000000249467825 */ /* 0x004fe200078e0244 */
[----:B0-----:R-:W-:-:S03]  /*8330*/  PRMT R3, R133, 0x7632, R3 ;  /* 0x0000763285037816 */ /* 0x001fc60000000003 */
[C---:B------:R-:W-:Y:S02]  /*8340*/  IMAD.WIDE R4, R75.reuse, 0x2, R76 ;  /* 0x000000024b047825 */ /* 0x040fe400078e024c */
[----:B------:R0:W-:Y:S02]  /*8350*/  @P2 STG.E.U16 desc[UR22][R70.64], R3 ;  /* 0x0000000346002986 */ /* 0x0001e4000c101516 */
[----:B------:R-:W-:Y:S01]  /*8360*/  VIADD R73, R75, UR32 ;  /* 0x000000204b497c36 */ /* 0x000fe20008000000 */
[----:B-1----:R-:W-:Y:S01]  /*8370*/  ISETP.GE.AND P2, PT, R0, UR4, PT ;  /* 0x0000000400007c0c */ /* 0x002fe2000bf46270 */
        /* <DEDUP_REMOVED lines=13> */
[----:B------:R-:W3:Y:S01]  /*8450*/  LDCU UR6, c[0x0][0x39c] ;  /* 0x00007380ff0677ac */ /* 0x000ee20008000800 */
[----:B------:R0:W-:Y:S01]  /*8460*/  @P0 STG.E.U16 desc[UR22][R6.64], R135 ;  /* 0x0000008706000986 */ /* 0x0001e2000c101516 */
[----:B----4-:R-:W-:Y:S01]  /*8470*/  ISETP.LT.AND P0, PT, R198, UR7, !P4 ;  /* 0x00000007c6007c0c */ /* 0x010fe2000e701270 */
[----:B------:R-:W-:Y:S01]  /*8480*/  VIADD R9, R71, UR32 ;  /* 0x0000002047097c36 */ /* 0x000fe20008000000 */
[----:B------:R-:W-:Y:S01]  /*8490*/  ISETP.LT.AND P4, PT, R197, UR20, !P4 ;  /* 0x00000014c5007c0c */ /* 0x000fe2000e781270 */
[----:B------:R-:W4:Y:S01]  /*84a0*/  LDCU UR7, c[0x0][0x398] ;  /* 0x00007300ff0777ac */ /* 0x000f220008000800 */
[----:B------:R-:W-:Y:S02]  /*84b0*/  VIADD R0, R196, 0x49 ;  /* 0x00000049c4007836 */ /* 0x000fe40000000000 */
[----:B-1----:R-:W-:Y:S01]  /*84c0*/  IMAD.WIDE R4, R73, 0x2, R68 ;  /* 0x0000000249047825 */ /* 0x002fe200078e0244 */
[----:B------:R-:W1:Y:S01]  /*84d0*/  LDCU UR20, c[0x0][0x398] ;  /* 0x00007300ff1477ac */ /* 0x000e620008000800 */
[----:B0-----:R-:W-:-:S02]  /*84e0*/  PRMT R7, R135, 0x7632, R7 ;  /* 0x0000763287077816 */ /* 0x001fc40000000007 */
[----:B------:R-:W-:-:S03]  /*84f0*/  IMAD.WIDE R2, R71, 0x2, R76 ;  /* 0x0000000247027825 */ /* 0x000fc600078e024c */
        /* <DEDUP_REMOVED lines=20> */
[----:B------:R-:W-:Y:S01]  /*8640*/  VIADD R8, R196, 0x6f ;  /* 0x0000006fc4087836 */ /* 0x000fe20000000000 */
[----:B------:R-:W0:Y:S01]  /*8650*/  LDCU UR12, c[0x0][0x398] ;  /* 0x00007300ff0c77ac */ /* 0x000e220008000800 */
[----:B--2---:R-:W-:Y:S01]  /*8660*/  IMAD.WIDE R2, R9, 0x2, R68 ;  /* 0x0000000209027825 */ /* 0x004fe200078e0244 */
[----:B------:R-:W2:Y:S01]  /*8670*/  LDCU UR6, c[0x0][0x39c] ;  /* 0x00007380ff0677ac */ /* 0x000ea20008000800 */
[----:B---3--:R-:W-:-:S02]  /*8680*/  PRMT R5, R137, 0x7632, R5 ;  /* 0x0000763289057816 */ /* 0x008fc40000000005 */
[----:B------:R-:W-:-:S03]  /*8690*/  IMAD.WIDE R6, R71, 0x2, R76 ;  /* 0x0000000247067825 */ /* 0x000fc600078e024c */
[----:B------:R3:W-:Y:S01]  /*86a0*/  @P3 STG.E.U16 desc[UR22][R2.64], R5 ;  /* 0x0000000502003986 */ /* 0x0007e2000c101516 */
[----:B------:R-:W-:Y:S01]  /*86b0*/  VIADD R9, R71, UR32 ;  /* 0x0000002047097c36 */ /* 0x000fe20008000000 */
[----:B-1----:R-:W-:Y:S01]  /*86c0*/  ISETP.GE.AND P3, PT, R0, UR4, PT ;  /* 0x0000000400007c0c */ /* 0x002fe2000bf66270 */
[----:B------:R-:W-:Y:S01]  /*86d0*/  VIADD R0, R196, 0x4c ;  /* 0x0000004cc4007836 */ /* 0x000fe20000000000 */
[----:B------:R1:W-:Y:S01]  /*86e0*/  @P0 STG.E.U16 desc[UR22][R6.64], R10 ;  /* 0x0000000a06000986 */ /* 0x0003e2000c101516 */
[----:B------:R-:W-:Y:S01]  /*86f0*/  ISETP.LT.AND P0, PT, R198, UR16, !P2 ;  /* 0x00000010c6007c0c */ /* 0x000fe2000d701270 */
[----:B------:R-:W-:Y:S01]  /*8700*/  VIADD R11, R9, UR32 ;  /* 0x00000020090b7c36 */ /* 0x000fe20008000000 */
[----:B------:R-:W-:Y:S01]  /*8710*/  ISETP.LT.AND P2, PT, R197, UR18, !P2 ;  /* 0x00000012c5007c0c */ /* 0x000fe2000d741270 */
[----:B------:R-:W0:Y:S01]  /*8720*/  LDCU UR16, c[0x0][0x398] ;  /* 0x00007300ff1077ac */ /* 0x000e220008000800 */
[----:B---3--:R-:W-:Y:S01]  /*8730*/  IMAD.WIDE R4, R71, 0x2, R68 ;  /* 0x0000000247047825 */ /* 0x008fe200078e0244 */
[----:B------:R-:W3:Y:S01]  /*8740*/  LDCU UR4, c[0x0][0x39c] ;  /* 0x00007380ff0477ac */ /* 0x000ee20008000800 */
[----:B-1----:R-:W-:-:S02]  /*8750*/  PRMT R7, R10, 0x7632, R7 ;  /* 0x000076320a077816 */ /* 0x002fc40000000007 */
[----:B------:R-:W-:Y:S01]  /*8760*/  IMAD.WIDE R2, R9, 0x2, R76 ;  /* 0x0000000209027825 */ /* 0x000fe200078e024c */
[----:B------:R-:W1:Y:S01]  /*8770*/  LDCU UR18, c[0x0][0x398] ;  /* 0x00007300ff1277ac */ /* 0x000e620008000800 */
[----:B------:R-:W-:Y:S01]  /*8780*/  PRMT R10, R60, 0x7632, R10 ;  /* 0x000076323c0a7816 */ /* 0x000fe2000000000a */
[----:B------:R0:W-:Y:S01]  /*8790*/  @P1 STG.E.U16 desc[UR22][R4.64], R7 ;  /* 0x0000000704001986 */ /* 0x0001e2000c101516 */
[----:B----4-:R-:W-:Y:S01]  /*87a0*/  ISETP.LT.AND P1, PT, R198, UR7, !P6 ;  /* 0x00000007c6007c0c */ /* 0x010fe2000f721270 */
[----:B------:R-:W4:Y:S01]  /*87b0*/  LDCU UR7, c[0x0][0x398] ;  /* 0x00007300ff0777ac */ /* 0x000f220008000800 */
[----:B------:R-:W-:Y:S01]  /*87c0*/  ISETP.LT.AND P6, PT, R197, UR24, !P6 ;  /* 0x00000018c5007c0c */ /* 0x000fe2000f7c1270 */
[----:B------:R1:W-:Y:S01]  /*87d0*/  @P0 STG.E.U16 desc[UR22][R2.64], R139 ;  /* 0x0000008b02000986 */ /* 0x0003e2000c101516 */
[----:B--2---:R-:W-:Y:S01]  /*87e0*/  ISETP.GE.AND P0, PT, R0, UR6, PT ;  /* 0x0000000600007c0c */ /* 0x004fe2000bf06270 */
[----:B------:R-:W-:Y:S01]  /*87f0*/  VIADD R0, R196, 0x4d ;  /* 0x0000004dc4007836 */ /* 0x000fe20000000000 */
[----:B------:R-:W2:Y:S01]  /*8800*/  LDCU UR6, c[0x0][0x39c] ;  /* 0x00007380ff0677ac */ /* 0x000ea20008000800 */
[----:B------:R-:W2:Y:S01]  /*8810*/  LDCU UR24, c[0x0][0x398] ;  /* 0x00007300ff1877ac */ /* 0x000ea20008000800 */
[----:B0-----:R-:W-:Y:S01]  /*8820*/  IMAD.WIDE R6, R9, 0x2, R68 ;  /* 0x0000000209067825 */ /* 0x001fe200078e0244 */
[----:B-1----:R-:W-:-:S03]  /*8830*/  PRMT R3, R139, 0x7632, R3 ;  /* 0x000076328b037816 */ /* 0x002fc60000000003 */
[C---:B------:R-:W-:Y:S02]  /*8840*/  IMAD.WIDE R4, R11.reuse, 0x2, R76 ;  /* 0x000000020b047825 */ /* 0x040fe400078e024c */
[----:B------:R0:W-:Y:S02]  /*8850*/  @P2 STG.E.U16 desc[UR22][R6.64], R3 ;  /* 0x0000000306002986 */ /* 0x0001e4000c101516 */
[----:B------:R-:W-:Y:S01]  /*8860*/  VIADD R9, R11, UR32 ;  /* 0x000000200b097c36 */ /* 0x000fe20008000000 */
[----:B---3--:R-:W-:Y:S01]  /*8870*/  ISETP.GE.AND P2, PT, R0, UR4, PT ;  /* 0x0000000400007c0c */ /* 0x008fe2000bf46270 */
[----:B------:R-:W-:Y:S01]  /*8880*/  VIADD R0, R196, 0x4e ;  /* 0x0000004ec4007836 */ /* 0x000fe20000000000 */
[----:B------:R1:W-:Y:S01]  /*8890*/  @P1 STG.E.U16 desc[UR22][R4.64], R12 ;  /* 0x0000000c04001986 */ /* 0x0003e2000c101516 */
[----:B------:R-:W-:Y:S01]  /*88a0*/  ISETP.LT.AND P1, PT, R198, UR9, !P5 ;  /* 0x00000009c6007c0c */ /* 0x000fe2000ef21270 */
[----:B------:R-:W3:Y:S01]  /*88b0*/  LDCU UR9, c[0x0][0x398] ;  /* 0x00007300ff0977ac */ /* 0x000ee20008000800 */
[----:B------:R-:W-:Y:S01]  /*88c0*/  ISETP.LT.AND P5, PT, R197, UR20, !P5 ;  /* 0x00000014c5007c0c */ /* 0x000fe2000efa1270 */
[----:B------:R-:W2:Y:S01]  /*88d0*/  LDCU UR4, c[0x0][0x39c] ;  /* 0x00007380ff0477ac */ /* 0x000ea20008000800 */
[----:B0-----:R-:W-:Y:S01]  /*88e0*/  IMAD.WIDE R2, R11, 0x2, R68 ;  /* 0x000000020b027825 */ /* 0x001fe200078e0244 */
[----:B------:R-:W0:Y:S01]  /*88f0*/  LDCU UR20, c[0x0][0x398] ;  /* 0x00007300ff1477ac */ /* 0x000e220008000800 */
[----:B-1----:R-:W-:-:S02]  /*8900*/  PRMT R5, R12, 0x7632, R5 ;  /* 0x000076320c057816 */ /* 0x002fc40000000005 */
[----:B------:R-:W-:-:S03]  /*8910*/  IMAD.WIDE R6, R9, 0x2, R76 ;  /* 0x0000000209067825 */ /* 0x000fc600078e024c */
[----:B------:R1:W-:Y:S01]  /*8920*/  @P6 STG.E.U16 desc[UR22][R2.64], R5 ;  /* 0x0000000502006986 */ /* 0x0003e2000c101516 */
[----:B------:R-:W-:Y:S01]  /*8930*/  ISETP.LT.AND P6, PT, R198, UR10, !P4 ;  /* 0x0000000ac6007c0c */ /* 0x000fe2000e7c1270 */
[----:B------:R-:W-:Y:S01]  /*8940*/  VIADD R11, R9, UR32 ;  /* 0x00000020090b7c36 */ /* 0x000fe20008000000 */
[----:B------:R-:W-:Y:S01]  /*8950*/  ISETP.LT.AND P4, PT, R197, UR14, !P4 ;  /* 0x0000000ec5007c0c */ /* 0x000fe2000e781270 */
[----:B------:R0:W-:Y:S01]  /*8960*/  @P1 STG.E.U16 desc[UR22][R6.64], R13 ;  /* 0x0000000d06001986 */ /* 0x0001e2000c101516 */
[----:B------:R-:W3:Y:S01]  /*8970*/  LDCU UR10, c[0x0][0x398] ;  /* 0x00007300ff0a77ac */ /* 0x000ee20008000800 */
[----:B--2---:R-:W-:Y:S01]  /*8980*/  ISETP.GE.AND P1, PT, R0, UR6, PT ;  /* 0x0000000600007c0c */ /* 0x004fe2000bf26270 */
[----:B------:R-:W-:Y:S01]  /*8990*/  VIADD R0, R196, 0x4f ;  /* 0x0000004fc4007836 */ /* 0x000fe20000000000 */
        /* <DEDUP_REMOVED lines=26> */
[----:B------:R-:W0:Y:S01]  /*8b40*/  LDCU UR6, c[0x0][0x39c] ;  /* 0x00007380ff0677ac */ /* 0x000e220008000800 */
[----:B-1----:R-:W-:Y:S01]  /*8b50*/  IMAD.WIDE R2, R9, 0x2, R68 ;  /* 0x0000000209027825 */ /* 0x002fe200078e0244 */
[----:B------:R-:W1:Y:S01]  /*8b60*/  LDCU UR18, c[0x0][0x398] ;  /* 0x00007300ff1277ac */ /* 0x000e620008000800 */
        /* <DEDUP_REMOVED lines=13> */
[----:B---3--:R-:W-:-:S02]  /*8c40*/  PRMT R7, R16, 0x7632, R7 ;  /* 0x0000763210077816 */ /* 0x008fc40000000007 */
[----:B------:R-:W-:-:S03]  /*8c50*/  IMAD.WIDE R2, R9, 0x2, R76 ;  /* 0x0000000209027825 */ /* 0x000fc600078e024c */
[----:B------:R3:W-:Y:S01]  /*8c60*/  @P0 STG.E.U16 desc[UR22][R4.64], R7 ;  /* 0x0000000704000986 */ /* 0x0007e2000c101516 */
[----:B------:R-:W-:Y:S01]  /*8c70*/  VIADD R11, R9, UR32 ;  /* 0x00000020090b7c36 */ /* 0x000fe20008000000 */
[----:B0-----:R-:W-:Y:S01]  /*8c80*/  ISETP.GE.AND P0, PT, R0, UR6, PT ;  /* 0x0000000600007c0c */ /* 0x001fe2000bf06270 */
[----:B------:R-:W-:Y:S01]  /*8c90*/  VIADD R0, R196, 0x53 ;  /* 0x00000053c4007836 */ /* 0x000fe20000000000 */
[----:B------:R0:W-:Y:S01]  /*8ca0*/  @P6 STG.E.U16 desc[UR22][R2.64], R17 ;  /* 0x0000001102006986 */ /* 0x0001e2000c101516 */
[----:B------:R-:W-:Y:S01]  /*8cb0*/  ISETP.LT.AND P6, PT, R198, UR10, !P1 ;  /* 0x0000000ac6007c0c */ /* 0x000fe2000cfc1270 */
[----:B------:R-:W2:Y:S01]  /*8cc0*/  LDCU UR10, c[0x0][0x398] ;  /* 0x00007300ff0a77ac */ /* 0x000ea20008000800 */
[----:B------:R-:W-:Y:S01]  /*8cd0*/  ISETP.LT.AND P1, PT, R197, UR20, !P1 ;  /* 0x00000014c5007c0c */ /* 0x000fe2000cf21270 */
[----:B------:R-:W2:Y:S01]  /*8ce0*/  LDCU UR6, c[0x0][0x39c] ;  /* 0x00007380ff0677ac */ /* 0x000ea20008000800 */
[----:B---3--:R-:W-:Y:S01]  /*8cf0*/  IMAD.WIDE R6, R9, 0x2, R68 ;  /* 0x0000000209067825 */ /* 0x008fe200078e0244 */
[----:B------:R-:W3:Y:S01]  /*8d00*/  LDCU UR20, c[0x0][0x398] ;  /* 0x00007300ff1477ac */ /* 0x000ee20008000800 */
[----:B0-----:R-:W-:-:S02]  /*8d10*/  PRMT R3, R17, 0x7632, R3 ;  /* 0x0000763211037816 */ /* 0x001fc40000000003 */
[----:B------:R-:W-:-:S03]  /*8d20*/  IMAD.WIDE R4, R11, 0x2, R76 ;  /* 0x000000020b047825 */ /* 0x000fc600078e024c */
[----:B------:R0:W-:Y:S01]  /*8d30*/  @P2 STG.E.U16 desc[UR22][R6.64], R3 ;  /* 0x0000000306002986 */ /* 0x0001e2000c101516 */
[----:B------:R-:W-:Y:S01]  /*8d40*/  VIADD R9, R11, UR32 ;  /* 0x000000200b097c36 */ /* 0x000fe20008000000 */
[----:B-1----:R-:W-:Y:S01]  /*8d50*/  ISETP.GE.AND P2, PT, R0, UR4, PT ;  /* 0x0000000400007c0c */ /* 0x002fe2000bf46270 */
        /* <DEDUP_REMOVED lines=217> */
[----:B------:R-:W-:Y:S01]  /*9af0*/  IMAD.WIDE R2, R9, 0x2, R76 ;  /* 0x0000000209027825 */ /* 0x000fe200078e024c */
[----:B------:R-:W-:Y:S02]  /*9b00*/  PRMT R34, R67, 0x7632, R34 ;  /* 0x0000763243227816 */ /* 0x000fe40000000022 */
        /* <DEDUP_REMOVED lines=42> */
[----:B------:R-:W1:Y:S01]  /*9db0*/  LDCU UR4, c[0x0][0x39c] ;  /* 0x00007380ff0477ac */ /* 0x000e620008000800 */
[----:B------:R2:W-:Y:S01]  /*9dc0*/  @P6 STG.E.U16 desc[UR22][R2.64], R38 ;  /* 0x0000002602006986 */ /* 0x0005e2000c101516 */
[----:B------:R-:W-:Y:S01]  /*9dd0*/  ISETP.LT.AND P6, PT, R198, UR12, !P3 ;  /* 0x0000000cc6007c0c */ /* 0x000fe2000dfc1270 */
[----:B------:R-:W-:Y:S01]  /*9de0*/  VIADD R0, R196, 0x68 ;  /* 0x00000068c4007836 */ /* 0x000fe20000000000 */
        /* <DEDUP_REMOVED lines=11> */
[----:B----4-:R-:W-:Y:S01]  /*9ea0*/  ISETP.LT.AND P6, PT, R198, UR7, !P0 ;  /* 0x00000007c6007c0c */ /* 0x010fe2000c7c1270 */
[----:B------:R-:W4:Y:S01]  /*9eb0*/  LDCU UR7, c[0x0][0x398] ;  /* 0x00007300ff0777ac */ /* 0x000f220008000800 */
[----:B------:R-:W-:Y:S01]  /*9ec0*/  ISETP.LT.AND P0, PT, R197, UR16, !P0 ;  /* 0x00000010c5007c0c */ /* 0x000fe2000c701270 */
[----:B------:R-:W3:Y:S01]  /*9ed0*/  LDCU UR6, c[0x0][0x39c] ;  /* 0x00007380ff0677ac */ /* 0x000ee20008000800 */
[----:B--2---:R-:W-:Y:S01]  /*9ee0*/  IMAD.WIDE R2, R9, 0x2, R68 ;  /* 0x0000000209027825 */ /* 0x004fe200078e0244 */
[----:B------:R-:W2:Y:S01]  /*9ef0*/  LDCU UR16, c[0x0][0x398] ;  /* 0x00007300ff1077ac */ /* 0x000ea20008000800 */
        /* <DEDUP_REMOVED lines=37> */
[----:B---3--:R-:W-:Y:S01]  /*a150*/  IMAD.WIDE R2, R11, 0x2, R68 ;  /* 0x000000020b027825 */ /* 0x008fe200078e0244 */
[----:B------:R-:W3:Y:S01]  /*a160*/  LDCU UR20, c[0x0][0x398] ;  /* 0x00007300ff1477ac */ /* 0x000ee20008000800 */
[----:B0-----:R-:W-:-:S02]  /*a170*/  PRMT R5, R42, 0x7632, R5 ;  /* 0x000076322a057816 */ /* 0x001fc40000000005 */
        /* <DEDUP_REMOVED lines=17> */
[----:B------:R-:W0:Y:S01]  /*a290*/  LDCU UR4, c[0x0][0x39c] ;  /* 0x00007380ff0477ac */ /* 0x000e220008000800 */
[----:B------:R2:W-:Y:S01]  /*a2a0*/  @P6 STG.E.U16 desc[UR22][R2.64], R44 ;  /* 0x0000002c02006986 */ /* 0x0005e2000c101516 */
[----:B------:R-:W-:Y:S01]  /*a2b0*/  ISETP.LT.AND P6, PT, R198, UR9, !P3 ;  /* 0x00000009c6007c0c */ /* 0x000fe2000dfc1270 */
[----:B------:R-:W-:Y:S01]  /*a2c0*/  VIADD R0, R196, 0x6e ;  /* 0x0000006ec4007836 */ /* 0x000fe20000000000 */
        /* <DEDUP_REMOVED lines=8> */
[----:B----4-:R-:W-:Y:S01]  /*a350*/  ISETP.GE.AND P4, PT, R0, UR6, PT ;  /* 0x0000000600007c0c */ /* 0x010fe2000bf86270 */
[----:B------:R-:W4:Y:S01]  /*a360*/  LDCU UR6, c[0x0][0x39c] ;  /* 0x00007380ff0677ac */ /* 0x000f220008000800 */
[----:B------:R0:W-:Y:S01]  /*a370*/  @P6 STG.E.U16 desc[UR22][R4.64], R45 ;  /* 0x0000002d04006986 */ /* 0x0001e2000c101516 */
[----:B------:R-:W-:Y:S01]  /*a380*/  ISETP.LT.AND P6, PT, R198, UR10, !P0 ;  /* 0x0000000ac6007c0c */ /* 0x000fe2000c7c1270 */
[----:B------:R-:W-:Y:S01]  /*a390*/  VIADD R0, R196, 0x70 ;  /* 0x00000070c4007836 */ /* 0x000fe20000000000 */
[----:B------:R-:W-:Y:S01]  /*a3a0*/  ISETP.LT.AND P0, PT, R197, UR18, !P0 ;  /* 0x00000012c5007c0c */ /* 0x000fe2000c701270 */
[----:B------:R-:W1:Y:S01]  /*a3b0*/  LDCU UR10, c[0x0][0x398] ;  /* 0x00007300ff0a77ac */ /* 0x000e620008000800 */
[----:B--2---:R-:W-:Y:S01]  /*a3c0*/  IMAD.WIDE R2, R9, 0x2, R68 ;  /* 0x0000000209027825 */ /* 0x004fe200078e0244 */
[----:B0-----:R-:W-:-:S03]  /*a3d0*/  PRMT R5, R45, 0x7632, R5 ;  /* 0x000076322d057816 */ /* 0x001fc60000000005 */
[C---:B------:R-:W-:Y:S02]  /*a3e0*/  IMAD.WIDE R6, R11.reuse, 0x2, R76 ;  /* 0x000000020b067825 */ /* 0x040fe400078e024c */
[----:B------:R0:W-:Y:S02]  /*a3f0*/  @P3 STG.E.U16 desc[UR22][R2.64], R5 ;  /* 0x0000000502003986 */ /* 0x0001e4000c101516 */
[----:B------:R-:W-:Y:S01]  /*a400*/  VIADD R9, R11, UR32 ;  /* 0x000000200b097c36 */ /* 0x000fe20008000000 */
[----:B------:R-:W-:Y:S01]  /*a410*/  ISETP.GE.AND P3, PT, R8, UR4, PT ;  /* 0x0000000408007c0c */ /* 0x000fe2000bf66270 */
[----:B------:R-:W2:Y:S01]  /*a420*/  LDCU UR4, c[0x0][0x39c] ;  /* 0x00007380ff0477ac */ /* 0x000ea20008000800 */
[----:B------:R1:W-:Y:S01]  /*a430*/  @P6 STG.E.U16 desc[UR22][R6.64], R46 ;  /* 0x0000002e06006986 */ /* 0x0003e2000c101516 */
[----:B------:R-:W-:Y:S02]  /*a440*/  ISETP.LT.AND P6, PT, R198, UR12, !P2 ;  /* 0x0000000cc6007c0c */ /* 0x000fe4000d7c1270 */
[----:B------:R-:W-:Y:S01]  /*a450*/  ISETP.LT.AND P2, PT, R197, UR24, !P2 ;  /* 0x00000018c5007c0c */ /* 0x000fe2000d741270 */
[----:B------:R-:W2:Y:S01]  /*a460*/  LDCU UR12, c[0x0][0x398] ;  /* 0x00007300ff0c77ac */ /* 0x000ea20008000800 */
[----:B------:R-:W-:Y:S01]  /*a470*/  PRMT R8, R47, 0x7632, R8 ;  /* 0x000076322f087816 */ /* 0x000fe20000000008 */
[----:B0-----:R-:W-:Y:S01]  /*a480*/  IMAD.WIDE R4, R11, 0x2, R68 ;  /* 0x000000020b047825 */ /* 0x001fe200078e0244 */
[----:B-1----:R-:W-:-:S03]  /*a490*/  PRMT R7, R46, 0x7632, R7 ;  /* 0x000076322e077816 */ /* 0x002fc60000000007 */
[C---:B------:R-:W-:Y:S02]  /*a4a0*/  IMAD.WIDE R2, R9.reuse, 0x2, R76 ;  /* 0x0000000209027825 */ /* 0x040fe400078e024c */
[----:B------:R0:W-:Y:S02]  /*a4b0*/  @P0 STG.E.U16 desc[UR22][R4.64], R7 ;  /* 0x0000000704000986 */ /* 0x0001e4000c101516 */
[----:B------:R-:W-:Y:S01]  /*a4c0*/  VIADD R11, R9, UR32 ;  /* 0x00000020090b7c36 */ /* 0x000fe20008000000 */
[----:B------:R-:W-:Y:S01]  /*a4d0*/  ISETP.GE.AND P0, PT, R0, UR7, PT ;  /* 0x0000000700007c0c */ /* 0x000fe2000bf06270 */
[----:B------:R-:W1:Y:S01]  /*a4e0*/  LDCU UR7, c[0x0][0x398] ;  /* 0x00007300ff0777ac */ /* 0x000e620008000800 */
[----:B------:R2:W-:Y:S01]  /*a4f0*/  @P6 STG.E.U16 desc[UR22][R2.64], R47 ;  /* 0x0000002f02006986 */ /* 0x0005e2000c101516 */
[----:B---3--:R-:W-:Y:S01]  /*a500*/  ISETP.LT.AND P6, PT, R198, UR20, !P1 ;  /* 0x00000014c6007c0c */ /* 0x008fe2000cfc1270 */
[----:B------:R-:W-:Y:S01]  /*a510*/  VIADD R0, R196, 0x71 ;  /* 0x00000071c4007836 */ /* 0x000fe20000000000 */
[----:B-----5:R-:W-:Y:S01]  /*a520*/  ISETP.LT.AND P1, PT, R197, UR26, !P1 ;  /* 0x0000001ac5007c0c */ /* 0x020fe2000cf21270 */
[----:B0-----:R-:W-:Y:S01]  /*a530*/  IMAD.WIDE R4, R9, 0x2, R68 ;  /* 0x0000000209047825 */ /* 0x001fe200078e0244 */
[----:B------:R-:W-:-:S03]  /*a540*/  PRMT R9, R48, 0x7632, R9 ;  /* 0x0000763230097816 */ /* 0x000fc60000000009 */
[C---:B--2---:R-:W-:Y:S01]  /*a550*/  IMAD.WIDE R2, R11.reuse, 0x2, R76 ;  /* 0x000000020b027825 */ /* 0x044fe200078e024c */
[----:B------:R0:W-:Y:S01]  /*a560*/  @P2 STG.E.U16 desc[UR22][R4.64], R8 ;  /* 0x0000000804002986 */ /* 0x0001e2000c101516 */
[----:B----4-:R-:W-:Y:S01]  /*a570*/  ISETP.GE.AND P2, PT, R0, UR6, PT ;  /* 0x0000000600007c0c */ /* 0x010fe2000bf46270 */
[----:B------:R-:W2:Y:S01]  /*a580*/  LDCU UR6, c[0x0][0x39c] ;  /* 0x00007380ff0677ac */ /* 0x000ea20008000800 */
[----:B------:R-:W-:Y:S02]  /*a590*/  IMAD.WIDE R6, R11, 0x2, R68 ;  /* 0x000000020b067825 */ /* 0x000fe400078e0244 */
[----:B------:R3:W-:Y:S01]  /*a5a0*/  @P6 STG.E.U16 desc[UR22][R2.64], R48 ;  /* 0x0000003002006986 */ /* 0x0007e2000c101516 */
[----:B------:R-:W-:Y:S01]  /*a5b0*/  ISETP.LT.AND P6, PT, R198, UR10, !P4 ;  /* 0x0000000ac6007c0c */ /* 0x000fe2000e7c1270 */
[----:B------:R-:W4:Y:S01]  /*a5c0*/  LDCU UR10, c[0x0][0x398] ;  /* 0x00007300ff0a77ac */ /* 0x000f220008000800 */
[----:B------:R-:W-:Y:S01]  /*a5d0*/  VIADD R0, R196, 0x72 ;  /* 0x00000072c4007836 */ /* 0x000fe20000000000 */
[----:B------:R5:W-:Y:S01]  /*a5e0*/  @P1 STG.E.U16 desc[UR22][R6.64], R9 ;  /* 0x0000000906001986 */ /* 0x000be2000c101516 */
[----:B------:R-:W-:Y:S01]  /*a5f0*/  ISETP.LT.AND P1, PT, R198, UR9, !P5 ;  /* 0x00000009c6007c0c */ /* 0x000fe2000ef21270 */
[----:B------:R-:W1:Y:S01]  /*a600*/  LDCU UR9, c[0x0][0x398] ;  /* 0x00007300ff0977ac */ /* 0x000e620008000800 */
[----:B------:R-:W-:Y:S01]  /*a610*/  ISETP.LT.AND P5, PT, R197, UR14, !P5 ;  /* 0x0000000ec5007c0c */ /* 0x000fe2000efa1270 */
[----:B0-----:R-:W-:Y:S01]  /*a620*/  VIADD R5, R11, UR32 ;  /* 0x000000200b057c36 */ /* 0x001fe20008000000 */
[----:B------:R-:W-:Y:S01]  /*a630*/  PRMT R8, R49, 0x7632, R8 ;  /* 0x0000763231087816 */ /* 0x000fe20000000008 */
[----:B------:R-:W0:Y:S02]  /*a640*/  LDCU UR14, c[0x0][0x398] ;  /* 0x00007300ff0e77ac */ /* 0x000e240008000800 */
[----:B---3--:R-:W-:-:S04]  /*a650*/  IMAD.WIDE R2, R5, 0x2, R76 ;  /* 0x0000000205027825 */ /* 0x008fc800078e024c */
[C---:B-----5:R-:W-:Y:S02]  /*a660*/  VIADD R9, R5.reuse, UR32 ;  /* 0x0000002005097c36 */ /* 0x060fe40008000000 */
[----:B------:R-:W-:Y:S01]  /*a670*/  IMAD.WIDE R4, R5, 0x2, R68 ;  /* 0x0000000205047825 */ /* 0x000fe200078e0244 */
[----:B------:R3:W-:Y:S01]  /*a680*/  @P1 STG.E.U16 desc[UR22][R2.64], R49 ;  /* 0x0000003102001986 */ /* 0x0007e2000c101516 */
[----:B------:R-:W-:Y:S01]  /*a690*/  ISETP.GE.AND P1, PT, R0, UR4, PT ;  /* 0x0000000400007c0c */ /* 0x000fe2000bf26270 */
[----:B------:R-:W5:Y:S01]  /*a6a0*/  LDCU UR4, c[0x0][0x39c] ;  /* 0x00007380ff0477ac */ /* 0x000f620008000800 */
[----:B------:R-:W-:Y:S01]  /*a6b0*/  IMAD.WIDE R6, R9, 0x2, R76 ;  /* 0x0000000209067825 */ /* 0x000fe200078e024c */
[----:B------:R0:W-:Y:S01]  /*a6c0*/  @P5 STG.E.U16 desc[UR22][R4.64], R8 ;  /* 0x0000000804005986 */ /* 0x0001e2000c101516 */
[----:B-1----:R-:W-:Y:S01]  /*a6d0*/  ISETP.LT.AND P5, PT, R197, UR7, !P4 ;  /* 0x00000007c5007c0c */ /* 0x002fe2000e7a1270 */
[----:B------:R-:W1:Y:S01]  /*a6e0*/  LDCU UR7, c[0x0][0x398] ;  /* 0x00007300ff0777ac */ /* 0x000e620008000800 */
[----:B------:R-:W-:Y:S01]  /*a6f0*/  VIADD R11, R9, UR32 ;  /* 0x00000020090b7c36 */ /* 0x000fe20008000000 */
[----:B------:R4:W-:Y:S01]  /*a700*/  @P6 STG.E.U16 desc[UR22][R6.64], R50 ;  /* 0x0000003206006986 */ /* 0x0009e2000c101516 */
[----:B------:R-:W-:Y:S01]  /*a710*/  ISETP.LT.AND P6, PT, R198, UR12, !P3 ;  /* 0x0000000cc6007c0c */ /* 0x000fe2000dfc1270 */
[----:B------:R-:W-:Y:S01]  /*a720*/  VIADD R0, R196, 0x73 ;  /* 0x00000073c4007836 */ /* 0x000fe20000000000 */
[----:B------:R-:W-:Y:S01]  /*a730*/  ISETP.LT.AND P3, PT, R197, UR16, !P3 ;  /* 0x00000010c5007c0c */ /* 0x000fe2000df61270 */
[----:B---3--:R-:W-:Y:S01]  /*a740*/  IMAD.WIDE R2, R9, 0x2, R68 ;  /* 0x0000000209027825 */ /* 0x008fe200078e0244 */
[----:B------:R-:W3:Y:S02]  /*a750*/  LDCU UR12, c[0x0][0x398] ;  /* 0x00007300ff0c77ac */ /* 0x000ee40008000800 */
[----:B--2---:R-:W-:Y:S01]  /*a760*/  ISETP.GE.AND P4, PT, R0, UR6, PT ;  /* 0x0000000600007c0c */ /* 0x004fe2000bf86270 */
[----:B0-----:R-:W-:Y:S01]  /*a770*/  IMAD.WIDE R4, R11, 0x2, R76 ;  /* 0x000000020b047825 */ /* 0x001fe200078e024c */
[----:B------:R-:W0:Y:S01]  /*a780*/  LDCU UR6, c[0x0][0x398] ;  /* 0x00007300ff0677ac */ /* 0x000e220008000800 */
[----:B----4-:R-:W-:-:S02]  /*a790*/  PRMT R7, R50, 0x7632, R7 ;  /* 0x0000763232077816 */ /* 0x010fc40000000007 */
[----:B------:R-:W-:Y:S02]  /*a7a0*/  VIADD R0, R196, 0x74 ;  /* 0x00000074c4007836 */ /* 0x000fe40000000000 */
[----:B------:R-:W-:Y:S01]  /*a7b0*/  VIADD R13, R11, UR32 ;  /* 0x000000200b0d7c36 */ /* 0x000fe20008000000 */
[----:B------:R2:W-:Y:S02]  /*a7c0*/  @P5 STG.E.U16 desc[UR22][R2.64], R7 ;  /* 0x0000000702005986 */ /* 0x0005e4000c101516 */
[----:B-----5:R-:W-:Y:S01]  /*a7d0*/  ISETP.GE.AND P5, PT, R0, UR4, PT ;  /* 0x0000000400007c0c */ /* 0x020fe2000bfa6270 */
[----:B------:R-:W-:Y:S01]  /*a7e0*/  IMAD.WIDE R8, R13, 0x2, R76 ;  /* 0x000000020d087825 */ /* 0x000fe200078e024c */
[----:B------:R-:W4:Y:S01]  /*a7f0*/  LDCU UR4, c[0x0][0x398] ;  /* 0x00007300ff0477ac */ /* 0x000f220008000800 */
[----:B------:R5:W-:Y:S01]  /*a800*/  @P6 STG.E.U16 desc[UR22][R4.64], R51 ;  /* 0x0000003304006986 */ /* 0x000be2000c101516 */
[----:B------:R-:W-:Y:S01]  /*a810*/  ISETP.LT.AND P6, PT, R198, UR9, !P0 ;  /* 0x00000009c6007c0c */ /* 0x000fe2000c7c1270 */
[----:B------:R-:W-:Y:S01]  /*a820*/  VIADD R0, R196, 0x75 ;  /* 0x00000075c4007836 */ /* 0x000fe20000000000 */
[----:B------:R-:W-:Y:S01]  /*a830*/  ISETP.LT.AND P0, PT, R197, UR10, !P0 ;  /* 0x0000000ac5007c0c */ /* 0x000fe2000c701270 */
[----:B------:R-:W3:Y:S01]  /*a840*/  LDCU UR9, c[0x0][0x398] ;  /* 0x00007300ff0977ac */ /* 0x000ee20008000800 */
[----:B--2---:R-:W-:Y:S01]  /*a850*/  PRMT R3, R51, 0x7632, R3 ;  /* 0x0000763233037816 */ /* 0x004fe20000000003 */
[----:B------:R-:W-:Y:S01]  /*a860*/  IMAD.WIDE R6, R11, 0x2, R68 ;  /* 0x000000020b067825 */ /* 0x000fe200078e0244 */
[----:B------:R-:W2:Y:S03]  /*a870*/  LDCU UR10, c[0x0][0x398] ;  /* 0x00007300ff0a77ac */ /* 0x000ea60008000800 */
[----:B------:R-:W-:Y:S01]  /*a880*/  VIADD R11, R13, UR32 ;  /* 0x000000200d0b7c36 */ /* 0x000fe20008000000 */
[----:B------:R3:W-:Y:S01]  /*a890*/  @P3 STG.E.U16 desc[UR22][R6.64], R3 ;  /* 0x0000000306003986 */ /* 0x0007e2000c101516 */
[----:B------:R-:W-:Y:S01]  /*a8a0*/  ISETP.GE.AND P3, PT, R0, UR13, PT ;  /* 0x0000000d00007c0c */ /* 0x000fe2000bf66270 */
[----:B------:R-:W-:Y:S01]  /*a8b0*/  VIADD R0, R196, 0x76 ;  /* 0x00000076c4007836 */ /* 0x000fe20000000000 */
[----:B------:R-:W2:Y:S01]  /*a8c0*/  LDCU UR13, c[0x0][0x398] ;  /* 0x00007300ff0d77ac */ /* 0x000ea20008000800 */
[----:B------:R4:W-:Y:S01]  /*a8d0*/  @P6 STG.E.U16 desc[UR22][R8.64], R52 ;  /* 0x0000003408006986 */ /* 0x0009e2000c101516 */
[----:B0-----:R-:W-:Y:S01]  /*a8e0*/  ISETP.LT.AND P6, PT, R198, UR6, !P2 ;  /* 0x00000006c6007c0c */ /* 0x001fe2000d7c1270 */
[----:B-----5:R-:W-:Y:S01]  /*a8f0*/  IMAD.WIDE R4, R11, 0x2, R76 ;  /* 0x000000020b047825 */ /* 0x020fe200078e024c */
[----:B------:R-:W0:Y:S01]  /*a900*/  LDCU UR6, c[0x0][0x398] ;  /* 0x00007300ff0677ac */ /* 0x000e220008000800 */
[----:B-1----:R-:W-:Y:S01]  /*a910*/  ISETP.LT.AND P2, PT, R197, UR7, !P2 ;  /* 0x00000007c5007c0c */ /* 0x002fe2000d741270 */
[----:B------:R-:W1:Y:S01]  /*a920*/  LDCU UR7, c[0x0][0x398] ;  /* 0x00007300ff0777ac */ /* 0x000e620008000800 */
[----:B---3--:R-:W-:Y:S01]  /*a930*/  PRMT R7, R52, 0x7632, R7 ;  /* 0x0000763234077816 */ /* 0x008fe20000000007 */
[----:B------:R-:W-:-:S04]  /*a940*/  IMAD.WIDE R2, R13, 0x2, R68 ;  /* 0x000000020d027825 */ /* 0x000fc800078e0244 */
[----:B----4-:R-:W-:Y:S01]  /*a950*/  VIADD R9, R11, UR32 ;  /* 0x000000200b097c36 */ /* 0x010fe20008000000 */
[----:B------:R3:W-:Y:S01]  /*a960*/  @P0 STG.E.U16 desc[UR22][R2.64], R7 ;  /* 0x0000000702000986 */ /* 0x0007e2000c101516 */
[----:B------:R-:W-:Y:S01]  /*a970*/  ISETP.GE.AND P0, PT, R0, UR17, PT ;  /* 0x0000001100007c0c */ /* 0x000fe2000bf06270 */
[----:B------:R-:W-:Y:S02]  /*a980*/  VIADD R0, R196, 0x77 ;  /* 0x00000077c4007836 */ /* 0x000fe40000000000 */
[----:B------:R4:W-:Y:S01]  /*a990*/  @P6 STG.E.U16 desc[UR22][R4.64], R53 ;  /* 0x0000003504006986 */ /* 0x0009e2000c101516 */
[----:B------:R-:W-:Y:S01]  /*a9a0*/  ISETP.LT.AND P6, PT, R198, UR4, !P1 ;  /* 0x00000004c6007c0c */ /* 0x000fe2000cfc1270 */
[----:B------:R-:W5:Y:S01]  /*a9b0*/  LDCU UR4, c[0x0][0x398] ;  /* 0x00007300ff0477ac */ /* 0x000f620008000800 */
[----:B0-----:R-:W-:Y:S01]  /*a9c0*/  ISETP.LT.AND P1, PT, R197, UR6, !P1 ;  /* 0x00000006c5007c0c */ /* 0x001fe2000cf21270 */
[----:B------:R-:W-:Y:S01]  /*a9d0*/  VIADD R8, R196, 0x7b ;  /* 0x0000007bc4087836 */ /* 0x000fe20000000000 */
[----:B------:R-:W0:Y:S01]  /*a9e0*/  LDCU UR6, c[0x0][0x398] ;  /* 0x00007300ff0677ac */ /* 0x000e220008000800 */
[----:B---3--:R-:W-:Y:S01]  /*a9f0*/  IMAD.WIDE R6, R11, 0x2, R68 ;  /* 0x000000020b067825 */ /* 0x008fe200078e0244 */
[----:B----4-:R-:W-:-:S03]  /*aa00*/  PRMT R5, R53, 0x7632, R5 ;  /* 0x0000763235057816 */ /* 0x010fc60000000005 */
[C---:B------:R-:W-:Y:S02]  /*aa10*/  IMAD.WIDE R2, R9.reuse, 0x2, R76 ;  /* 0x0000000209027825 */ /* 0x040fe400078e024c */
[----:B------:R3:W-:Y:S02]  /*aa20*/  @P2 STG.E.U16 desc[UR22][R6.64], R5 ;  /* 0x0000000506002986 */ /* 0x0007e4000c101516 */
[----:B------:R-:W-:Y:S01]  /*aa30*/  VIADD R11, R9, UR32 ;  /* 0x00000020090b7c36 */ /* 0x000fe20008000000 */
[----:B------:R-:W-:Y:S01]  /*aa40*/  ISETP.GE.AND P2, PT, R0, UR29, PT ;  /* 0x0000001d00007c0c */ /* 0x000fe2000bf46270 */
[----:B------:R-:W-:Y:S01]  /*aa50*/  VIADD R0, R196, 0x78 ;  /* 0x00000078c4007836 */ /* 0x000fe20000000000 */
[----:B------:R4:W-:Y:S01]  /*aa60*/  @P6 STG.E.U16 desc[UR22][R2.64], R54 ;  /* 0x0000003602006986 */ /* 0x0009e2000c101516 */
[----:B------:R-:W-:Y:S01]  /*aa70*/  ISETP.LT.AND P6, PT, R198, UR9, !P4 ;  /* 0x00000009c6007c0c */ /* 0x000fe2000e7c1270 */
[----:B------:R-:W0:Y:S01]  /*aa80*/  LDCU UR9, c[0x0][0x398] ;  /* 0x00007300ff0977ac */ /* 0x000e220008000800 */
[----:B--2---:R-:W-:Y:S01]  /*aa90*/  ISETP.LT.AND P4, PT, R197, UR10, !P4 ;  /* 0x0000000ac5007c0c */ /* 0x004fe2000e781270 */
[----:B------:R-:W2:Y:S01]  /*aaa0*/  LDCU UR10, c[0x0][0x398] ;  /* 0x00007300ff0a77ac */ /* 0x000ea20008000800 */
        /* <DEDUP_REMOVED lines=8> */
[----:B-----5:R-:W-:Y:S01]  /*ab30*/  ISETP.LT.AND P6, PT, R198, UR4, !P5 ;  /* 0x00000004c6007c0c */ /* 0x020fe2000efc1270 */
[----:B------:R-:W5:Y:S01]  /*ab40*/  LDCU UR4, c[0x0][0x398] ;  /* 0x00007300ff0477ac */ /* 0x000f620008000800 */
[----:B-1----:R-:W-:Y:S01]  /*ab50*/  ISETP.LT.AND P5, PT, R197, UR7, !P5 ;  /* 0x00000007c5007c0c */ /* 0x002fe2000efa1270 */
[----:B------:R-:W1:Y:S01]  /*ab60*/  LDCU UR7, c[0x0][0x398] ;  /* 0x00007300ff0777ac */ /* 0x000e620008000800 */
[----:B---3--:R-:W-:Y:S01]  /*ab70*/  IMAD.WIDE R2, R11, 0x2, R68 ;  /* 0x000000020b027825 */ /* 0x008fe200078e0244 */
[----:B----4-:R-:W-:-:S03]  /*ab80*/  PRMT R7, R55, 0x7632, R7 ;  /* 0x0000763237077816 */ /* 0x010fc60000000007 */
[C---:B------:R-:W-:Y:S02]  /*ab90*/  IMAD.WIDE R4, R9.reuse, 0x2, R76 ;  /* 0x0000000209047825 */ /* 0x040fe400078e024c */
[----:B------:R3:W-:Y:S02]  /*aba0*/  @P4 STG.E.U16 desc[UR22][R2.64], R7 ;  /* 0x0000000702004986 */ /* 0x0007e4000c101516 */
[----:B------:R-:W-:Y:S01]  /*abb0*/  VIADD R11, R9, UR32 ;  /* 0x00000020090b7c36 */ /* 0x000fe20008000000 */
[----:B------:R-:W-:Y:S01]  /*abc0*/  ISETP.GE.AND P4, PT, R0, UR15, PT ;  /* 0x0000000f00007c0c */ /* 0x000fe2000bf86270 */
[----:B------:R-:W4:Y:S01]  /*abd0*/  LDCU UR15, c[0x0][0x398] ;  /* 0x00007300ff0f77ac */ /* 0x000f220008000800 */
[----:B------:R1:W-:Y:S01]  /*abe0*/  @P6 STG.E.U16 desc[UR22][R4.64], R56 ;  /* 0x0000003804006986 */ /* 0x0003e2000c101516 */
[----:B------:R-:W-:Y:S01]  /*abf0*/  ISETP.LT.AND P6, PT, R198, UR12, !P3 ;  /* 0x0000000cc6007c0c */ /* 0x000fe2000dfc1270 */
[----:B------:R-:W-:Y:S01]  /*ac00*/  VIADD R0, R196, 0x7a ;  /* 0x0000007ac4007836 */ /* 0x000fe20000000000 */
[----:B0-----:R-:W-:Y:S01]  /*ac10*/  ISETP.LT.AND P3, PT, R197, UR6, !P3 ;  /* 0x00000006c5007c0c */ /* 0x001fe2000df61270 */
[----:B------:R-:W0:Y:S01]  /*ac20*/  LDCU UR12, c[0x0][0x398] ;  /* 0x00007300ff0c77ac */ /* 0x000e220008000800 */
[----:B---3--:R-:W-:Y:S01]  /*ac30*/  IMAD.WIDE R6, R9, 0x2, R68 ;  /* 0x0000000209067825 */ /* 0x008fe200078e0244 */
[----:B------:R-:W3:Y:S01]  /*ac40*/  LDCU UR6, c[0x0][0x398] ;  /* 0x00007300ff0677ac */ /* 0x000ee20008000800 */
        /* <DEDUP_REMOVED lines=17> */
[----:B------:R-:W-:Y:S02]  /*ad60*/  ISETP.GE.AND P3, PT, R8, UR27, PT ;  /* 0x0000001b08007c0c */ /* 0x000fe4000bf66270 */
[----:B------:R0:W-:Y:S01]  /*ad70*/  @P6 STG.E.U16 desc[UR22][R6.64], R58 ;  /* 0x0000003a06006986 */ /* 0x0001e2000c101516 */
[----:B-----5:R-:W-:Y:S01]  /*ad80*/  ISETP.LT.AND P6, PT, R198, UR4, !P2 ;  /* 0x00000004c6007c0c */ /* 0x020fe2000d7c1270 */
[----:B------:R-:W5:Y:S01]  /*ad90*/  LDCU UR4, c[0x0][0x398] ;  /* 0x00007300ff0477ac */ /* 0x000f620008000800 */
[----:B------:R-:W-:Y:S02]  /*ada0*/  ISETP.LT.AND P2, PT, R197, UR10, !P2 ;  /* 0x0000000ac5007c0c */ /* 0x000fe4000d741270 */
[----:B------:R-:W-:Y:S01]  /*adb0*/  PRMT R8, R59, 0x7632, R8 ;  /* 0x000076323b087816 */ /* 0x000fe20000000008 */
[----:B------:R-:W1:Y:S01]  /*adc0*/  LDCU UR10, c[0x0][0x398] ;  /* 0x00007300ff0a77ac */ /* 0x000e620008000800 */
[----:B--2---:R-:W-:Y:S01]  /*add0*/  IMAD.WIDE R2, R9, 0x2, R68 ;  /* 0x0000000209027825 */ /* 0x004fe200078e0244 */
[----:B0-----:R-:W-:-:S03]  /*ade0*/  PRMT R7, R58, 0x7632, R7 ;  /* 0x000076323a077816 */ /* 0x001fc60000000007 */
[C---:B------:R-:W-:Y:S02]  /*adf0*/  IMAD.WIDE R4, R11.reuse, 0x2, R76 ;  /* 0x000000020b047825 */ /* 0x040fe400078e024c */
[----:B------:R0:W-:Y:S02]  /*ae00*/  @P0 STG.E.U16 desc[UR22][R2.64], R7 ;  /* 0x0000000702000986 */ /* 0x0001e4000c101516 */
        /* <DEDUP_REMOVED lines=8> */
[----:B0-----:R-:W-:-:S04]  /*ae90*/  IMAD.WIDE R2, R11, 0x2, R68 ;  /* 0x000000020b027825 */ /* 0x001fc800078e0244 */
[C---:B--2---:R-:W-:Y:S01]  /*aea0*/  IMAD.WIDE R4, R9.reuse, 0x2, R76 ;  /* 0x0000000209047825 */ /* 0x044fe200078e024c */
[----:B------:R0:W-:Y:S01]  /*aeb0*/  @P2 STG.E.U16 desc[UR22][R2.64], R8 ;  /* 0x0000000802002986 */ /* 0x0001e2000c101516 */
[----:B------:R-:W-:Y:S02]  /*aec0*/  ISETP.GE.AND P2, PT, R0, UR19, PT ;  /* 0x0000001300007c0c */ /* 0x000fe4000bf46270 */
[C---:B------:R-:W-:Y:S01]  /*aed0*/  IMAD.WIDE R6, R9.reuse, 0x2, R68 ;  /* 0x0000000209067825 */ /* 0x040fe200078e0244 */
[----:B------:R2:W-:Y:S01]  /*aee0*/  @P6 STG.E.U16 desc[UR22][R4.64], R60 ;  /* 0x0000003c04006986 */ /* 0x0005e2000c101516 */
[C---:B---3--:R-:W-:Y:S01]  /*aef0*/  ISETP.LT.AND P6, PT, R198.reuse, UR6, !P5 ;  /* 0x00000006c6007c0c */ /* 0x048fe2000efc1270 */
[----:B------:R-:W3:Y:S01]  /*af00*/  LDCU UR6, c[0x0][0x398] ;  /* 0x00007300ff0677ac */ /* 0x000ee20008000800 */
[----:B------:R-:W-:Y:S01]  /*af10*/  VIADD R9, R9, UR32 ;  /* 0x0000002009097c36 */ /* 0x000fe20008000000 */
[----:B------:R1:W-:Y:S01]  /*af20*/  @P1 STG.E.U16 desc[UR22][R6.64], R10 ;  /* 0x0000000a06001986 */ /* 0x0003e2000c101516 */
[----:B------:R-:W-:Y:S01]  /*af30*/  ISETP.LT.AND P1, PT, R198, UR12, !P4 ;  /* 0x0000000cc6007c0c */ /* 0x000fe2000e721270 */
[----:B------:R-:W-:Y:S01]  /*af40*/  VIADD R0, R196, 0x7e ;  /* 0x0000007ec4007836 */ /* 0x000fe20000000000 */
[----:B----4-:R-:W-:Y:S01]  /*af50*/  ISETP.LT.AND P4, PT, R197, UR15, !P4 ;  /* 0x0000000fc5007c0c */ /* 0x010fe2000e781270 */
[----:B------:R-:W-:Y:S01]  /*af60*/  VIADD R11, R9, UR32 ;  /* 0x00000020090b7c36 */ /* 0x000fe20008000000 */
[----:B0-----:R-:W-:Y:S01]  /*af70*/  PRMT R8, R61, 0x7632, R8 ;  /* 0x000076323d087816 */ /* 0x001fe20000000008 */
[----:B------:R-:W-:Y:S01]  /*af80*/  IMAD.WIDE R2, R9, 0x2, R76 ;  /* 0x0000000209027825 */ /* 0x000fe200078e024c */
[----:B------:R-:W-:Y:S01]  /*af90*/  ISETP.LT.AND P5, PT, R197, UR9, !P5 ;  /* 0x00000009c5007c0c */ /* 0x000fe2000efa1270 */
[----:B------:R-:W0:Y:S02]  /*afa0*/  LDCU UR12, c[0x0][0x398] ;  /* 0x00007300ff0c77ac */ /* 0x000e240008000800 */
[----:B--2---:R-:W-:Y:S01]  /*afb0*/  IMAD.WIDE R4, R9, 0x2, R68 ;  /* 0x0000000209047825 */ /* 0x004fe200078e0244 */
[----:B------:R-:W2:Y:S01]  /*afc0*/  LDCU UR15, c[0x0][0x398] ;  /* 0x00007300ff0f77ac */ /* 0x000ea20008000800 */
[----:B-1----:R-:W-:-:S02]  /*afd0*/  PRMT R10, R63, 0x7632, R10 ;  /* 0x000076323f0a7816 */ /* 0x002fc4000000000a */
[C---:B------:R-:W-:Y:S01]  /*afe0*/  IMAD.WIDE R6, R11.reuse, 0x2, R76 ;  /* 0x000000020b067825 */ /* 0x040fe200078e024c */
[----:B------:R1:W-:Y:S01]  /*aff0*/  @P1 STG.E.U16 desc[UR22][R2.64], R61 ;  /* 0x0000003d02001986 */ /* 0x0003e2000c101516 */
[----:B------:R-:W-:Y:S01]  /*b000*/  ISETP.GE.AND P1, PT, R0, UR11, PT ;  /* 0x0000000b00007c0c */ /* 0x000fe2000bf26270 */
[----:B------:R-:W4:Y:S01]  /*b010*/  LDCU UR11, c[0x0][0x398] ;  /* 0x00007300ff0b77ac */ /* 0x000f220008000800 */
[----:B------:R-:W-:Y:S01]  /*b020*/  VIADD R9, R11, UR32 ;  /* 0x000000200b097c36 */ /* 0x000fe20008000000 */
[----:B------:R0:W-:Y:S01]  /*b030*/  @P4 STG.E.U16 desc[UR22][R4.64], R8 ;  /* 0x0000000804004986 */ /* 0x0001e2000c101516 */
[----:B------:R-:W-:Y:S01]  /*b040*/  ISETP.LT.AND P4, PT, R198, UR5, !P3 ;  /* 0x00000005c6007c0c */ /* 0x000fe2000df81270 */
[----:B------:R-:W-:Y:S01]  /*b050*/  VIADD R196, R196, 0x7f ;  /* 0x0000007fc4c47836 */ /* 0x000fe20000000000 */
[----:B-----5:R-:W-:Y:S01]  /*b060*/  ISETP.LT.AND P3, PT, R197, UR4, !P3 ;  /* 0x00000004c5007c0c */ /* 0x020fe2000df61270 */
[----:B------:R5:W-:Y:S01]  /*b070*/  @P6 STG.E.U16 desc[UR22][R6.64], R62 ;  /* 0x0000003e06006986 */ /* 0x000be2000c101516 */
[----:B------:R-:W-:Y:S01]  /*b080*/  ISETP.LT.AND P6, PT, R198, UR13, !P0 ;  /* 0x0000000dc6007c0c */ /* 0x000fe2000c7c1270 */
[----:B------:R-:W-:Y:S01]  /*b090*/  VIADD R13, R9, UR32 ;  /* 0x00000020090d7c36 */ /* 0x000fe20008000000 */
[----:B------:R-:W-:Y:S01]  /*b0a0*/  PRMT R0, R62, 0x7632, R0 ;  /* 0x000076323e007816 */ /* 0x000fe20000000000 */
[----:B-1----:R-:W-:Y:S01]  /*b0b0*/  IMAD.WIDE R2, R11, 0x2, R68 ;  /* 0x000000020b027825 */ /* 0x002fe200078e0244 */
[----:B------:R-:W-:-:S03]  /*b0c0*/  ISETP.LT.AND P0, PT, R197, UR10, !P0 ;  /* 0x0000000ac5007c0c */ /* 0x000fc6000c701270 */
[C---:B0-----:R-:W-:Y:S01]  /*b0d0*/  IMAD.WIDE R4, R9.reuse, 0x2, R76 ;  /* 0x0000000209047825 */ /* 0x041fe200078e024c */
[----:B------:R0:W-:Y:S01]  /*b0e0*/  @P5 STG.E.U16 desc[UR22][R2.64], R0 ;  /* 0x0000000002005986 */ /* 0x0001e2000c101516 */
[----:B------:R-:W-:Y:S02]  /*b0f0*/  ISETP.GE.AND P5, PT, R196, UR21, PT ;  /* 0x00000015c4007c0c */ /* 0x000fe4000bfa6270 */
[----:B-----5:R-:W-:Y:S01]  /*b100*/  IMAD.WIDE R6, R9, 0x2, R68 ;  /* 0x0000000209067825 */ /* 0x020fe200078e0244 */
[----:B------:R1:W-:Y:S01]  /*b110*/  @P4 STG.E.U16 desc[UR22][R4.64], R63 ;  /* 0x0000003f04004986 */ /* 0x0003e2000c101516 */
[----:B------:R-:W-:Y:S02]  /*b120*/  ISETP.LT.AND P4, PT, R198, UR12, !P1 ;  /* 0x0000000cc6007c0c */ /* 0x000fe4000cf81270 */
[----:B------:R-:W-:Y:S01]  /*b130*/  IMAD.WIDE R8, R13, 0x2, R76 ;  /* 0x000000020d087825 */ /* 0x000fe200078e024c */
[----:B------:R5:W-:Y:S01]  /*b140*/  @P3 STG.E.U16 desc[UR22][R6.64], R10 ;  /* 0x0000000a06003986 */ /* 0x000be2000c101516 */
[----:B---3--:R-:W-:-:S02]  /*b150*/  ISETP.LT.AND P1, PT, R197, UR6, !P1 ;  /* 0x00000006c5007c0c */ /* 0x008fc4000cf21270 */
[C---:B------:R-:W-:Y:S01]  /*b160*/  VIADD R11, R13.reuse, UR32 ;  /* 0x000000200d0b7c36 */ /* 0x040fe20008000000 */
[----:B------:R3:W-:Y:S01]  /*b170*/  @P6 STG.E.U16 desc[UR22][R8.64], R64 ;  /* 0x0000004008006986 */ /* 0x0007e2000c101516 */
[----:B------:R-:W-:Y:S01]  /*b180*/  ISETP.LT.AND P6, PT, R198, UR7, !P2 ;  /* 0x00000007c6007c0c */ /* 0x000fe2000d7c1270 */
[----:B0-----:R-:W-:Y:S01]  /*b190*/  IMAD.WIDE R2, R13, 0x2, R68 ;  /* 0x000000020d027825 */ /* 0x001fe200078e0244 */
[----:B------:R-:W-:Y:S02]  /*b1a0*/  ISETP.LT.AND P2, PT, R197, UR14, !P2 ;  /* 0x0000000ec5007c0c */ /* 0x000fe4000d741270 */
[----:B------:R-:W-:Y:S01]  /*b1b0*/  PRMT R0, R64, 0x7632, R0 ;  /* 0x0000763240007816 */ /* 0x000fe20000000000 */
[C---:B------:R-:W-:Y:S01]  /*b1c0*/  VIADD R15, R11.reuse, UR32 ;  /* 0x000000200b0f7c36 */ /* 0x040fe20008000000 */
[----:B----4-:R-:W-:Y:S01]  /*b1d0*/  ISETP.LT.AND P3, PT, R198, UR11, !P5 ;  /* 0x0000000bc6007c0c */ /* 0x010fe2000ef61270 */
[----:B-1----:R-:W-:Y:S01]  /*b1e0*/  IMAD.WIDE R4, R11, 0x2, R76 ;  /* 0x000000020b047825 */ /* 0x002fe200078e024c */
[----:B--2---:R-:W-:Y:S01]  /*b1f0*/  ISETP.LT.AND P5, PT, R197, UR15, !P5 ;  /* 0x0000000fc5007c0c */ /* 0x004fe2000efa1270 */
[----:B------:R0:W-:Y:S02]  /*b200*/  @P0 STG.E.U16 desc[UR22][R2.64], R0 ;  /* 0x0000000002000986 */ /* 0x0001e4000c101516 */
[----:B------:R-:W-:-:S02]  /*b210*/  VIADD R13, R15, UR32 ;  /* 0x000000200f0d7c36 */ /* 0x000fc40008000000 */
[----:B-----5:R-:W-:Y:S01]  /*b220*/  IMAD.WIDE R6, R11, 0x2, R68 ;  /* 0x000000020b067825 */ /* 0x020fe200078e0244 */
[----:B------:R1:W-:Y:S03]  /*b230*/  @P6 STG.E.U16 desc[UR22][R4.64], R65 ;  /* 0x0000004104006986 */ /* 0x0003e6000c101516 */
[----:B---3--:R-:W-:Y:S01]  /*b240*/  IMAD.WIDE R8, R15, 0x2, R76 ;  /* 0x000000020f087825 */ /* 0x008fe200078e024c */
[----:B0-----:R-:W-:-:S03]  /*b250*/  PRMT R3, R65, 0x7632, R3 ;  /* 0x0000763241037816 */ /* 0x001fc60000000003 */
[----:B------:R-:W-:Y:S01]  /*b260*/  IMAD.WIDE R10, R15, 0x2, R68 ;  /* 0x000000020f0a7825 */ /* 0x000fe200078e0244 */
[----:B-1----:R-:W-:-:S03]  /*b270*/  PRMT R5, R66, 0x7632, R5 ;  /* 0x0000763242057816 */ /* 0x002fc60000000005 */
[C---:B------:R-:W-:Y:S01]  /*b280*/  IMAD.WIDE R76, R13.reuse, 0x2, R76 ;  /* 0x000000020d4c7825 */ /* 0x040fe200078e024c */
[----:B------:R0:W-:Y:S03]  /*b290*/  @P2 STG.E.U16 desc[UR22][R6.64], R3 ;  /* 0x0000000306002986 */ /* 0x0001e6000c101516 */
[----:B------:R-:W-:Y:S01]  /*b2a0*/  IMAD.WIDE R68, R13, 0x2, R68 ;  /* 0x000000020d447825 */ /* 0x000fe200078e0244 */
[----:B------:R0:W-:Y:S04]  /*b2b0*/  @P4 STG.E.U16 desc[UR22][R8.64], R66 ;  /* 0x0000004208004986 */ /* 0x0001e8000c101516 */
[----:B------:R0:W-:Y:S04]  /*b2c0*/  @P1 STG.E.U16 desc[UR22][R10.64], R5 ;  /* 0x000000050a001986 */ /* 0x0001e8000c101516 */
[----:B------:R0:W-:Y:S04]  /*b2d0*/  @P3 STG.E.U16 desc[UR22][R76.64], R67 ;  /* 0x000000434c003986 */ /* 0x0001e8000c101516 */
[----:B------:R0:W-:Y:S01]  /*b2e0*/  @P5 STG.E.U16 desc[UR22][R68.64], R34 ;  /* 0x0000002244005986 */ /* 0x0001e2000c101516 */
[----:B------:R-:W-:Y:S06]  /*b2f0*/  BAR.SYNC.DEFER_BLOCKING 0x0 ;  /* 0x0000000000007b1d */ /* 0x000fec0000010000 */
[----:B------:R-:W-:Y:S05]  /*b300*/  BRA.U UP0, `(.L_x_13) ;  /* 0x0000000100a07547 */ /* 0x000fea000b800000 */
[----:B------:R-:W1:Y:S01]  /*b310*/  S2UR UR5, SR_CgaCtaId ;  /* 0x00000000000579c3 */ /* 0x000e620000008800 */
[----:B------:R-:W-:Y:S01]  /*b320*/  NOP ;  /* 0x0000000000007918 */ /* 0x000fe20000000000 */
[----:B------:R-:W-:Y:S01]  /*b330*/  UMOV UR4, 0x50 ;  /* 0x0000005000047882 */ /* 0x000fe20000000000 */
[----:B------:R-:W-:Y:S02]  /*b340*/  IMAD.U32 R0, RZ, RZ, UR8 ;  /* 0x00000008ff007e24 */ /* 0x000fe4000f8e00ff */
[----:B0-----:R-:W-:Y:S02]  /*b350*/  IMAD.MOV.U32 R3, RZ, RZ, 0xff ;  /* 0x000000ffff037424 */ /* 0x001fe400078e00ff */
[----:B------:R-:W-:Y:S01]  /*b360*/  IMAD.MOV.U32 R7, RZ, RZ, 0x1 ;  /* 0x00000001ff077424 */ /* 0x000fe200078e00ff */
[----:B------:R-:W-:-:S04]  /*b370*/  LOP3.LUT R0, R0, 0xffff, RZ, 0xc0, !PT ;  /* 0x0000ffff00007812 */ /* 0x000fc800078ec0ff */
[----:B------:R-:W-:-:S05]  /*b380*/  SHF.R.U32.HI R0, RZ, 0x5, R0 ;  /* 0x00000005ff007819 */ /* 0x000fca0000011600 */
[----:B------:R-:W-:Y:S01]  /*b390*/  VIADD R2, R0, 0x10 ;  /* 0x0000001000027836 */ /* 0x000fe20000000000 */
[----:B------:R-:W-:Y:S01]  /*b3a0*/  SHF.L.U32 R0, R3, R0, RZ ;  /* 0x0000000003007219 */ /* 0x000fe200000006ff */
[----:B-1----:R-:W-:-:S03]  /*b3b0*/  ULEA UR6, UR5, UR4, 0x18 ;  /* 0x0000000405067291 */ /* 0x002fc6000f8ec0ff */
[----:B------:R-:W-:-:S04]  /*b3c0*/  SHF.L.U32 R3, R7, R2, RZ ;  /* 0x0000000207037219 */ /* 0x000fc800000006ff */
[----:B------:R-:W-:Y:S02]  /*b3d0*/  LOP3.LUT R0, R3, R0, RZ, 0xfc, !PT ;  /* 0x0000000003007212 */ /* 0x000fe400078efcff */
[----:B------:R-:W0:Y:S02]  /*b3e0*/  LDS R5, [UR6] ;  /* 0x00000006ff057984 */ /* 0x000e240008000800 */
[C---:B------:R-:W-:Y:S02]  /*b3f0*/  LOP3.LUT R2, R0.reuse, 0xffff, RZ, 0xc0, !PT ;  /* 0x0000ffff00027812 */ /* 0x040fe400078ec0ff */
[----:B0-----:R-:W-:-:S04]  /*b400*/  LOP3.LUT R3, R0, 0xffff, R5, 0x80, !PT ;  /* 0x0000ffff00037812 */ /* 0x001fc800078e8005 */
[----:B------:R-:W-:-:S13]  /*b410*/  ISETP.NE.AND P0, PT, R3, R2, PT ;  /* 0x000000020300720c */ /* 0x000fda0003f05270 */
[----:B------:R-:W-:Y:S05]  /*b420*/  @P0 BRA `(.L_x_14) ;  /* 0x0000000000500947 */ /* 0x000fea0003800000 */
[----:B------:R-:W-:Y:S02]  /*b430*/  SHF.R.U32.HI R5, RZ, 0x10, R5 ;  /* 0x00000010ff057819 */ /* 0x000fe40000011605 */
[----:B------:R-:W-:-:S04]  /*b440*/  SHF.R.U32.HI R2, RZ, 0x10, R0 ;  /* 0x00000010ff027819 */ /* 0x000fc80000011600 */
[----:B------:R-:W-:-:S04]  /*b450*/  LOP3.LUT R5, R5, R2, RZ, 0xc0, !PT ;  /* 0x0000000205057212 */ /* 0x000fc800078ec0ff */
[----:B------:R-:W-:-:S13]  /*b460*/  ISETP.NE.AND P0, PT, R5, R2, PT ;  /* 0x000000020500720c */ /* 0x000fda0003f05270 */
[----:B------:R-:W-:Y:S05]  /*b470*/  @P0 BRA `(.L_x_15) ;  /* 0x0000000000300947 */ /* 0x000fea0003800000 */
[----:B------:R-:W-:Y:S01]  /*b480*/  R2UR UR4, R0 ;  /* 0x00000000000472ca */ /* 0x000fe200000e0000 */
[----:B------:R-:W-:Y:S01]  /*b490*/  VOTEU.ANY UR5, UPT, PT ;  /* 0x0000000000057886 */ /* 0x000fe200038e0100 */
[----:B------:R-:W0:Y:S01]  /*b4a0*/  S2R R0, SR_LANEID ;  /* 0x0000000000007919 */ /* 0x000e220000000000 */
[----:B------:R-:W-:-:S10]  /*b4b0*/  UFLO.U32 UR5, UR5 ;  /* 0x00000005000572bd */ /* 0x000fd400080e0000 */
[----:B------:R-:W-:-:S06]  /*b4c0*/  ULOP3.LUT UR4, URZ, UR4, URZ, 0x33, !UPT ;  /* 0x00000004ff047292 */ /* 0x000fcc000f8e33ff */
[----:B------:R-:W-:-:S04]  /*b4d0*/  IMAD.U32 R2, RZ, RZ, UR4 ;  /* 0x00000004ff027e24 */ /* 0x000fc8000f8e00ff */
[----:B------:R-:W1:Y:S02]  /*b4e0*/  REDUX UR7, R2 ;  /* 0x00000000020773c4 */ /* 0x000e640000000000 */
[----:B------:R2:W-:Y:S01]  /*b4f0*/  UTCATOMSWS.AND URZ, UR4 ;  /* 0x0000000400ff79e3 */ /* 0x0005e20008000000 */
[----:B0-----:R-:W-:Y:S01]  /*b500*/  ISETP.EQ.U32.AND P0, PT, R0, UR5, PT ;  /* 0x0000000500007c0c */ /* 0x001fe2000bf02070 */
[----:B-1----:R-:W-:-:S12]  /*b510*/  IMAD.U32 R0, RZ, RZ, UR7 ;  /* 0x00000007ff007e24 */ /* 0x002fd8000f8e00ff */
[----:B------:R2:W-:Y:S01]  /*b520*/  @P0 ATOMS.AND RZ, [UR6], R0 ;  /* 0x00000000ffff098c */ /* 0x0005e2000a800006 */
[----:B------:R-:W-:Y:S05]  /*b530*/  BRA `(.L_x_13) ;  /* 0x0000000000147947 */ /* 0x000fea0003800000 */
.L_x_15:
[----:B------:R-:W-:-:S07]  /*b540*/  MOV R2, 0xb560 ;  /* 0x0000b56000027802 */ /* 0x000fce0000000f00 */
[----:B------:R-:W-:Y:S05]  /*b550*/  CALL.REL.NOINC `($__internal_0_$__cuda_sm10x_tcgen05_guardrail_trap_col_being_dealloced_not_returned_by_alloc) ;  /* 0x00000000002c7944 */ /* 0x000fea0003c00000 */
[----:B------:R-:W-:Y:S05]  /*b560*/  BRA `(.L_x_13) ;  /* 0x0000000000087947 */ /* 0x000fea0003800000 */
.L_x_14:
[----:B------:R-:W-:-:S07]  /*b570*/  MOV R2, 0xb590 ;  /* 0x0000b59000027802 */ /* 0x000fce0000000f00 */
[----:B------:R-:W-:Y:S05]  /*b580*/  CALL.REL.NOINC `($__internal_2_$__cuda_sm10x_tcgen05_guardrail_trap_unallocated_columns_being_dealloced) ;  /* 0x0000000000387944 */ /* 0x000fea0003c00000 */
.L_x_13:
[----:B------:R-:W-:Y:S01]  /*b590*/  NOP ;  /* 0x0000000000007918 */ /* 0x000fe20000000000 */
[----:B--2---:R-:W-:Y:S05]  /*b5a0*/  EXIT ;  /* 0x000000000000794d */ /* 0x004fea0003800000 */
.L_x_8:
[----:B------:R-:W0:Y:S02]  /*b5b0*/  SYNCS.PHASECHK.TRANS64.TRYWAIT P2, [UR11], R10 ;  /* 0x0000000aff0075a7 */ /* 0x000e24000804110b */
[----:B0-----:R-:W-:Y:S05]  /*b5c0*/  @!P2 BRA `(.L_x_8) ;  /* 0xfffffffc00f8a947 */ /* 0x001fea000383ffff */
[----:B------:R-:W-:Y:S05]  /*b5d0*/  BRA `(.L_x_16) ;  /* 0xffffff7800907947 */ /* 0x000fea000383ffff */
.L_x_12:
[----:B------:R-:W1:Y:S02]  /*b5e0*/  SYNCS.PHASECHK.TRANS64.TRYWAIT P0, [UR11], R0 ;  /* 0x00000000ff0075a7 */ /* 0x000e64000800110b */
[----:B-1----:R-:W-:Y:S05]  /*b5f0*/  @!P0 BRA `(.L_x_12) ;  /* 0xfffffffc00f88947 */ /* 0x002fea000383ffff */
[----:B------:R-:W-:Y:S05]  /*b600*/  BRA `(.L_x_11) ;  /* 0xffffff8800547947 */ /* 0x000fea000383ffff */
        .weak           $__internal_0_$__cuda_sm10x_tcgen05_guardrail_trap_col_being_dealloced_not_returned_by_alloc
        .type           $__internal_0_$__cuda_sm10x_tcgen05_guardrail_trap_col_being_dealloced_not_returned_by_alloc,@function
        .size           $__internal_0_$__cuda_sm10x_tcgen05_guardrail_trap_col_being_dealloced_not_returned_by_alloc,($__internal_1_$__cuda_sm10x_tcgen05_guardrail_trap_phase_invalid_during_alloc - $__internal_0_$__cuda_sm10x_tcgen05_guardrail_trap_col_being_dealloced_not_returned_by_alloc)
$__internal_0_$__cuda_sm10x_tcgen05_guardrail_trap_col_being_dealloced_not_returned_by_alloc:
[----:B------:R-:W-:Y:S05]  /*b610*/  BPT.TRAP 0x1 ;  /* 0x000000040000795c */ /* 0x000fea0000300000 */
[----:B------:R-:W-:-:S04]  /*b620*/  IMAD.MOV.U32 R3, RZ, RZ, 0x0 ;  /* 0x00000000ff037424 */ /* 0x000fc800078e00ff */
[----:B------:R-:W-:Y:S05]  /*b630*/  RET.REL.NODEC R2 `(matmul_kernel) ;  /* 0xffffff4802707950 */ /* 0x000fea0003c3ffff */
        .weak           $__internal_1_$__cuda_sm10x_tcgen05_guardrail_trap_phase_invalid_during_alloc
        .type           $__internal_1_$__cuda_sm10x_tcgen05_guardrail_trap_phase_invalid_during_alloc,@function
        .size           $__internal_1_$__cuda_sm10x_tcgen05_guardrail_trap_phase_invalid_during_alloc,($__internal_2_$__cuda_sm10x_tcgen05_guardrail_trap_unallocated_columns_being_dealloced - $__internal_1_$__cuda_sm10x_tcgen05_guardrail_trap_phase_invalid_during_alloc)
$__internal_1_$__cuda_sm10x_tcgen05_guardrail_trap_phase_invalid_during_alloc:
[----:B------:R-:W-:Y:S05]  /*b640*/  BPT.TRAP 0x1 ;  /* 0x000000040000795c */ /* 0x000fea0000300000 */
[----:B------:R-:W-:-:S04]  /*b650*/  IMAD.MOV.U32 R5, RZ, RZ, 0x0 ;  /* 0x00000000ff057424 */ /* 0x000fc800078e00ff */
[----:B------:R-:W-:Y:S05]  /*b660*/  RET.REL.NODEC R4 `(matmul_kernel) ;  /* 0xffffff4804647950 */ /* 0x000fea0003c3ffff */
        .weak           $__internal_2_$__cuda_sm10x_tcgen05_guardrail_trap_unallocated_columns_being_dealloced
        .type           $__internal_2_$__cuda_sm10x_tcgen05_guardrail_trap_unallocated_columns_being_dealloced,@function
        .size           $__internal_2_$__cuda_sm10x_tcgen05_guardrail_trap_unallocated_columns_being_dealloced,(.L_x_20 - $__internal_2_$__cuda_sm10x_tcgen05_guardrail_trap_unallocated_columns_being_dealloced)
$__internal_2_$__cuda_sm10x_tcgen05_guardrail_trap_unallocated_columns_being_dealloced:
[----:B------:R-:W-:Y:S05]  /*b670*/  BPT.TRAP 0x1 ;  /* 0x000000040000795c */ /* 0x000fea0000300000 */
[----:B------:R-:W-:-:S04]  /*b680*/  IMAD.MOV.U32 R3, RZ, RZ, 0x0 ;  /* 0x00000000ff037424 */ /* 0x000fc800078e00ff */
[----:B------:R-:W-:Y:S05]  /*b690*/  RET.REL.NODEC R2 `(matmul_kernel) ;  /* 0xffffff4802587950 */ /* 0x000fea0003c3ffff */
.L_x_17:
[----:B------:R-:W-:-:S00]  /*b6a0*/  BRA `(.L_x_17) ;  /* 0xfffffffc00fc7947 */ /* 0x000fc0000383ffff */
[----:B------:R-:W-:-:S00]  /*b6b0*/  NOP ;  /* 0x0000000000007918 */ /* 0x000fc00000000000 */
        /* <DEDUP_REMOVED lines=12> */
.L_x_20:


//--------------------- .nv.shared.matmul_kernel  --------------------------
	.section	.nv.shared.matmul_kernel,"aw",@nobits
	.sectionflags	@""
	.align	16
	.zero		1024


//--------------------- .nv.shared.reserved.0     --------------------------
	.section	.nv.shared.reserved.0,"aw",@nobits
	.align	8
	.weak		__nv_reservedSMEM_offset_0_alias
	.size		__nv_reservedSMEM_offset_0_alias, 0, 64
	.other		__nv_reservedSMEM_offset_0_alias,@"STO_CUDA_RESERVED_SHARED STV_DEFAULT"
__nv_reservedSMEM_offset_0_alias:
	.zero		0
.nv.shared.reserved.0:
	.zero		64
	.weak		__nv_reservedSMEM_allocation_phase
	.type		__nv_reservedSMEM_allocation_phase,@object
	.size		__nv_reservedSMEM_allocation_phase,(.L_0 - __nv_reservedSMEM_allocation_phase)
__nv_reservedSMEM_allocation_phase:
	.zero		1
.L_0:
	.zero		7
	.weak		__nv_reservedSMEM_devtool_atexit_pc
	.type		__nv_reservedSMEM_devtool_atexit_pc,@object
	.size		__nv_reservedSMEM_devtool_atexit_pc,(__nv_reservedSMEM_allocation_mask - __nv_reservedSMEM_devtool_atexit_pc)
__nv_reservedSMEM_devtool_atexit_pc:
	.zero		8
	.weak		__nv_reservedSMEM_allocation_mask
	.type		__nv_reservedSMEM_allocation_mask,@object
	.size		__nv_reservedSMEM_allocation_mask,(.L_2 - __nv_reservedSMEM_allocation_mask)
__nv_reservedSMEM_allocation_mask:
	.zero		4
.L_2:


//--------------------- .nv.constant0.matmul_kernel --------------------------
	.section	.nv.constant0.matmul_kernel,"a",@progbits
	.sectionflags	@""
	.align	4
.nv.constant0.matmul_kernel:
	.zero		976


//--------------------- SYMBOLS --------------------------

	.type		.nv.reservedSmem.offset0,@object
	.size		.nv.reservedSmem.offset0,0x4
	.type		.nv.reservedSmem.cap,@object
	.size		.nv.reservedSmem.cap,0x4
